	.target	sm_90a

	.elftype	@"ET_EXEC"


//--------------------- .note.nv.tkinfo           --------------------------
	.section	.note.nv.tkinfo,"",@"SHT_NOTE"
	.sectionflags	@"SHF_NOTE_NV_TKINFO"
	.tkinfo
        /*0018*/ 	.word	0x00000002
        /*0030*/ 	.string	""
        /*0030*/ 	.string	"ptxas"
        /*0030*/ 	.string	"Cuda compilation tools, release 13.0, V13.0.88"
        /*0030*/ 	.string	"Build cuda_13.0.r13.0/compiler.36424714_0"
        /*0030*/ 	.string	"-v  -suppress-debug-info  -lineinfo  -arch sm_90a "



//--------------------- .note.nv.cuinfo           --------------------------
	.section	.note.nv.cuinfo,"",@"SHT_NOTE"
	.sectionflags	@"SHF_NOTE_NV_CUINFO"
        /*0018*/ 	.short	0x0002
        /*001a*/ 	.short	0x005a
        /*001c*/ 	.short	0x0082
	.zero		2


//--------------------- .nv.info                  --------------------------
	.section	.nv.info,"",@"SHT_CUDA_INFO"
	.align	4


	//----- nvinfo : EIATTR_REGCOUNT
	.align		4
        /*0000*/ 	.byte	0x04, 0x2f
        /*0002*/ 	.short	(.L_1 - .L_0)
	.align		4
.L_0:
        /*0004*/ 	.word	index@(matmul_kernel)
        /*0008*/ 	.word	0x000000ff


	//----- nvinfo : EIATTR_FRAME_SIZE
	.align		4
.L_1:
        /*000c*/ 	.byte	0x04, 0x11
        /*000e*/ 	.short	(.L_3 - .L_2)
	.align		4
.L_2:
        /*0010*/ 	.word	index@(matmul_kernel)
        /*0014*/ 	.word	0x00000610


	//----- nvinfo : EIATTR_MIN_STACK_SIZE
	.align		4
.L_3:
        /*0018*/ 	.byte	0x04, 0x12
        /*001a*/ 	.short	(.L_5 - .L_4)
	.align		4
.L_4:
        /*001c*/ 	.word	index@(matmul_kernel)
        /*0020*/ 	.word	0x00000610
.L_5:


//--------------------- .nv.compat                --------------------------
	.section	.nv.compat,"",@"SHT_CUDA_COMPAT_INFO"
	.align	4
        /*0000*/ 	.byte	0x02, 0x09, 0x01, 0x00, 0x02, 0x02, 0x04, 0x00, 0x02, 0x05, 0x05, 0x00, 0x03, 0x07, 0x01, 0x01
        /*0010*/ 	.byte	0x02, 0x03, 0x00, 0x00, 0x02, 0x06, 0x01, 0x00, 0x04, 0x0b, 0x08, 0x00, 0x00, 0x00, 0x00, 0x00
        /*0020*/ 	.byte	0x00, 0x00, 0x00, 0x00


//--------------------- .nv.info.matmul_kernel    --------------------------
	.section	.nv.info.matmul_kernel,"",@"SHT_CUDA_INFO"
	.sectionflags	@""
	.align	4


	//----- nvinfo : EIATTR_CUDA_API_VERSION
	.align		4
        /*0000*/ 	.byte	0x04, 0x37
        /*0002*/ 	.short	(.L_7 - .L_6)
.L_6:
        /*0004*/ 	.word	0x00000082


	//----- nvinfo : EIATTR_KPARAM_INFO
	.align		4
.L_7:
        /*0008*/ 	.byte	0x04, 0x17
        /*000a*/ 	.short	(.L_9 - .L_8)
.L_8:
        /*000c*/ 	.word	0x00000000
        /*0010*/ 	.short	0x000d
        /*0012*/ 	.short	0x0048
        /*0014*/ 	.byte	0x00, 0xf4, 0x21, 0x00


	//----- nvinfo : EIATTR_KPARAM_INFO
	.align		4
.L_9:
        /*0018*/ 	.byte	0x04, 0x17
        /*001a*/ 	.short	(.L_11 - .L_10)
.L_10:
        /*001c*/ 	.word	0x00000000
        /*0020*/ 	.short	0x000c
        /*0022*/ 	.short	0x0040
        /*0024*/ 	.byte	0x00, 0xf4, 0x21, 0x00


	//----- nvinfo : EIATTR_KPARAM_INFO
	.align		4
.L_11:
        /*0028*/ 	.byte	0x04, 0x17
        /*002a*/ 	.short	(.L_13 - .L_12)
.L_12:
        /*002c*/ 	.word	0x00000000
        /*0030*/ 	.short	0x000b
        /*0032*/ 	.short	0x0038
        /*0034*/ 	.byte	0x00, 0xf0, 0x11, 0x00


	//----- nvinfo : EIATTR_KPARAM_INFO
	.align		4
.L_13:
        /*0038*/ 	.byte	0x04, 0x17
        /*003a*/ 	.short	(.L_15 - .L_14)
.L_14:
        /*003c*/ 	.word	0x00000000
        /*0040*/ 	.short	0x000a
        /*0042*/ 	.short	0x0034
        /*0044*/ 	.byte	0x00, 0xf0, 0x11, 0x00


	//----- nvinfo : EIATTR_KPARAM_INFO
	.align		4
.L_15:
        /*0048*/ 	.byte	0x04, 0x17
        /*004a*/ 	.short	(.L_17 - .L_16)
.L_16:
        /*004c*/ 	.word	0x00000000
        /*0050*/ 	.short	0x0009
        /*0052*/ 	.short	0x0030
        /*0054*/ 	.byte	0x00, 0xf0, 0x11, 0x00


	//----- nvinfo : EIATTR_KPARAM_INFO
	.align		4
.L_17:
        /*0058*/ 	.byte	0x04, 0x17
        /*005a*/ 	.short	(.L_19 - .L_18)
.L_18:
        /*005c*/ 	.word	0x00000000
        /*0060*/ 	.short	0x0008
        /*0062*/ 	.short	0x002c
        /*0064*/ 	.byte	0x00, 0xf0, 0x11, 0x00


	//----- nvinfo : EIATTR_KPARAM_INFO
	.align		4
.L_19:
        /*0068*/ 	.byte	0x04, 0x17
        /*006a*/ 	.short	(.L_21 - .L_20)
.L_20:
        /*006c*/ 	.word	0x00000000
        /*0070*/ 	.short	0x0007
        /*0072*/ 	.short	0x0028
        /*0074*/ 	.byte	0x00, 0xf0, 0x11, 0x00


	//----- nvinfo : EIATTR_KPARAM_INFO
	.align		4
.L_21:
        /*0078*/ 	.byte	0x04, 0x17
        /*007a*/ 	.short	(.L_23 - .L_22)
.L_22:
        /*007c*/ 	.word	0x00000000
        /*0080*/ 	.short	0x0006
        /*0082*/ 	.short	0x0024
        /*0084*/ 	.byte	0x00, 0xf0, 0x11, 0x00


	//----- nvinfo : EIATTR_KPARAM_INFO
	.align		4
.L_23:
        /*0088*/ 	.byte	0x04, 0x17
        /*008a*/ 	.short	(.L_25 - .L_24)
.L_24:
        /*008c*/ 	.word	0x00000000
        /*0090*/ 	.short	0x0005
        /*0092*/ 	.short	0x0020
        /*0094*/ 	.byte	0x00, 0xf0, 0x11, 0x00


	//----- nvinfo : EIATTR_KPARAM_INFO
	.align		4
.L_25:
        /*0098*/ 	.byte	0x04, 0x17
        /*009a*/ 	.short	(.L_27 - .L_26)
.L_26:
        /*009c*/ 	.word	0x00000000
        /*00a0*/ 	.short	0x0004
        /*00a2*/ 	.short	0x001c
        /*00a4*/ 	.byte	0x00, 0xf0, 0x11, 0x00


	//----- nvinfo : EIATTR_KPARAM_INFO
	.align		4
.L_27:
        /*00a8*/ 	.byte	0x04, 0x17
        /*00aa*/ 	.short	(.L_29 - .L_28)
.L_28:
        /*00ac*/ 	.word	0x00000000
        /*00b0*/ 	.short	0x0003
        /*00b2*/ 	.short	0x0018
        /*00b4*/ 	.byte	0x00, 0xf0, 0x11, 0x00


	//----- nvinfo : EIATTR_KPARAM_INFO
	.align		4
.L_29:
        /*00b8*/ 	.byte	0x04, 0x17
        /*00ba*/ 	.short	(.L_31 - .L_30)
.L_30:
        /*00bc*/ 	.word	0x00000000
        /*00c0*/ 	.short	0x0002
        /*00c2*/ 	.short	0x0010
        /*00c4*/ 	.byte	0x00, 0xf4, 0x21, 0x00


	//----- nvinfo : EIATTR_KPARAM_INFO
	.align		4
.L_31:
        /*00c8*/ 	.byte	0x04, 0x17
        /*00ca*/ 	.short	(.L_33 - .L_32)
.L_32:
        /*00cc*/ 	.word	0x00000000
        /*00d0*/ 	.short	0x0001
        /*00d2*/ 	.short	0x0008
        /*00d4*/ 	.byte	0x00, 0xf4, 0x21, 0x00


	//----- nvinfo : EIATTR_KPARAM_INFO
	.align		4
.L_33:
        /*00d8*/ 	.byte	0x04, 0x17
        /*00da*/ 	.short	(.L_35 - .L_34)
.L_34:
        /*00dc*/ 	.word	0x00000000
        /*00e0*/ 	.short	0x0000
        /*00e2*/ 	.short	0x0000
        /*00e4*/ 	.byte	0x00, 0xf4, 0x21, 0x00


	//----- nvinfo : EIATTR_SPARSE_MMA_MASK
	.align		4
.L_35:
        /*00e8*/ 	.byte	0x03, 0x50
        /*00ea*/ 	.short	0x0000


	//----- nvinfo : EIATTR_MAXREG_COUNT
	.align		4
        /*00ec*/ 	.byte	0x03, 0x1b
        /*00ee*/ 	.short	0x00ff


	//----- nvinfo : EIATTR_NUM_BARRIERS
	.align		4
        /*00f0*/ 	.byte	0x02, 0x4c
        /*00f2*/ 	.byte	0x01
	.zero		1


	//----- nvinfo : EIATTR_ANNOTATIONS
	.align		4
        /*00f4*/ 	.byte	0x04, 0x55
        /*00f6*/ 	.short	(.L_37 - .L_36)


	//   ....[0]....
.L_36:
        /*00f8*/ 	.word	0x00000001
        /*00fc*/ 	.byte	0x30, 0x09, 0x00, 0x00, 0x01, 0x00, 0x00, 0x00, 0xc0, 0x43, 0x00, 0x00, 0x01, 0x00, 0x00, 0x00
        /* <DEDUP_REMOVED lines=404> */
        /*1a4c*/ 	.byte	0xe0, 0xbd, 0x00, 0x00, 0x01, 0x00, 0x00, 0x00, 0x90, 0xc5, 0x00, 0x00


	//----- nvinfo : EIATTR_MERCURY_ISA_VERSION
	.align		4
.L_37:
        /*1a58*/ 	.byte	0x03, 0x5f
        /*1a5a*/ 	.short	0x0101


	//----- nvinfo : EIATTR_EXIT_INSTR_OFFSETS
	.align		4
        /*1a5c*/ 	.byte	0x04, 0x1c
        /*1a5e*/ 	.short	(.L_39 - .L_38)


	//   ....[0]....
.L_38:
        /*1a60*/ 	.word	0x00015690


	//   ....[1]....
        /*1a64*/ 	.word	0x000156c0


	//----- nvinfo : EIATTR_REQNTID
	.align		4
.L_39:
        /*1a68*/ 	.byte	0x04, 0x10
        /*1a6a*/ 	.short	(.L_41 - .L_40)
.L_40:
        /*1a6c*/ 	.word	0x00000080
        /*1a70*/ 	.word	0x00000001
        /*1a74*/ 	.word	0x00000001


	//----- nvinfo : EIATTR_CBANK_PARAM_SIZE
	.align		4
.L_41:
        /*1a78*/ 	.byte	0x03, 0x19
        /*1a7a*/ 	.short	0x0050


	//----- nvinfo : EIATTR_PARAM_CBANK
	.align		4
        /*1a7c*/ 	.byte	0x04, 0x0a
        /*1a7e*/ 	.short	(.L_43 - .L_42)
	.align		4
.L_42:
        /*1a80*/ 	.word	index@(.nv.constant0.matmul_kernel)
        /*1a84*/ 	.short	0x0210
        /*1a86*/ 	.short	0x0050


	//----- nvinfo : EIATTR_SW_WAR
	.align		4
.L_43:
        /*1a88*/ 	.byte	0x04, 0x36
        /*1a8a*/ 	.short	(.L_45 - .L_44)
.L_44:
        /*1a8c*/ 	.word	0x00000008
.L_45:


//--------------------- .nv.callgraph             --------------------------
	.section	.nv.callgraph,"",@"SHT_CUDA_CALLGRAPH"
	.align	4
	.sectionentsize	8
	.align		4
        /*0000*/ 	.word	0x00000000
	.align		4
        /*0004*/ 	.word	0xffffffff
	.align		4
        /*0008*/ 	.word	0x00000000
	.align		4
        /*000c*/ 	.word	0xfffffffe
	.align		4
        /*0010*/ 	.word	0x00000000
	.align		4
        /*0014*/ 	.word	0xfffffffd
	.align		4
        /*0018*/ 	.word	0x00000000
	.align		4
        /*001c*/ 	.word	0xfffffffc


//--------------------- .text.matmul_kernel       --------------------------
	.section	.text.matmul_kernel,"ax",@progbits
	.align	128
        .global         matmul_kernel
        .type           matmul_kernel,@function
        .size           matmul_kernel,(.L_x_3 - matmul_kernel)
        .other          matmul_kernel,@"STO_CUDA_ENTRY STV_DEFAULT"
matmul_kernel:
.text.matmul_kernel:
[----:B------:R-:W0:Y:S08]  /*0000*/  LDC R1, c[0x0][0x28] ;  /* 0x00000a00ff017b82 */ /* 0x000e300000000800 */
[----:B------:R-:W1:Y:S01]  /*0010*/  LDC.64 R152, c[0x0][0x228] ;  /* 0x00008a00ff987b82 */ /* 0x000e620000000a00 */
[----:B------:R-:W2:Y:S01]  /*0020*/  S2R R5, SR_CTAID.X ;  /* 0x0000000000057919 */ /* 0x000ea20000002500 */
[----:B0-----:R-:W-:Y:S01]  /*0030*/  VIADD R1, R1, 0xfffff9f0 ;  /* 0xfffff9f001017836 */ /* 0x001fe20000000000 */
[----:B------:R-:W-:Y:S01]  /*0040*/  UMOV UR4, 0x400 ;  /* 0x0000040000047882 */ /* 0x000fe20000000000 */
[----:B------:R-:W-:Y:S01]  /*0050*/  ULDC.64 UR14, c[0x0][0x208] ;  /* 0x00008200000e7ab9 */ /* 0x000fe20000000a00 */
[----:B------:R-:W-:-:S02]  /*0060*/  CS2R R24, SRZ ;  /* 0x0000000000187805 */ /* 0x000fc4000001ff00 */
[----:B------:R-:W-:Y:S02]  /*0070*/  CS2R R26, SRZ ;  /* 0x00000000001a7805 */ /* 0x000fe4000001ff00 */
[----:B------:R-:W-:Y:S01]  /*0080*/  CS2R R28, SRZ ;  /* 0x00000000001c7805 */ /* 0x000fe2000001ff00 */
[----:B------:R-:W0:Y:S01]  /*0090*/  LDC R196, c[0x0][0x230] ;  /* 0x00008c00ffc47b82 */ /* 0x000e220000000800 */
[----:B------:R-:W-:Y:S02]  /*00a0*/  CS2R R30, SRZ ;  /* 0x00000000001e7805 */ /* 0x000fe4000001ff00 */
[----:B------:R-:W-:Y:S02]  /*00b0*/  CS2R R32, SRZ ;  /* 0x0000000000207805 */ /* 0x000fe4000001ff00 */
[----:B------:R-:W-:Y:S02]  /*00c0*/  CS2R R34, SRZ ;  /* 0x0000000000227805 */ /* 0x000fe4000001ff00 */
[----:B------:R-:W-:-:S02]  /*00d0*/  CS2R R36, SRZ ;  /* 0x0000000000247805 */ /* 0x000fc4000001ff00 */
[----:B------:R-:W-:Y:S02]  /*00e0*/  CS2R R38, SRZ ;  /* 0x0000000000267805 */ /* 0x000fe4000001ff00 */
[----:B------:R-:W-:Y:S02]  /*00f0*/  CS2R R40, SRZ ;  /* 0x0000000000287805 */ /* 0x000fe4000001ff00 */
[----:B------:R-:W-:Y:S01]  /*0100*/  CS2R R42, SRZ ;  /* 0x00000000002a7805 */ /* 0x000fe2000001ff00 */
[----:B------:R-:W3:Y:S01]  /*0110*/  S2UR UR12, SR_CgaCtaId ;  /* 0x00000000000c79c3 */ /* 0x000ee20000008800 */
[----:B------:R-:W-:Y:S02]  /*0120*/  CS2R R44, SRZ ;  /* 0x00000000002c7805 */ /* 0x000fe4000001ff00 */
[----:B------:R-:W-:Y:S02]  /*0130*/  CS2R R46, SRZ ;  /* 0x00000000002e7805 */ /* 0x000fe4000001ff00 */
[----:B------:R-:W-:-:S02]  /*0140*/  CS2R R48, SRZ ;  /* 0x0000000000307805 */ /* 0x000fc4000001ff00 */
[----:B------:R-:W-:Y:S02]  /*0150*/  CS2R R50, SRZ ;  /* 0x0000000000327805 */ /* 0x000fe4000001ff00 */
[----:B------:R-:W-:Y:S02]  /*0160*/  CS2R R52, SRZ ;  /* 0x0000000000347805 */ /* 0x000fe4000001ff00 */
[----:B------:R-:W-:Y:S02]  /*0170*/  CS2R R54, SRZ ;  /* 0x0000000000367805 */ /* 0x000fe4000001ff00 */
[----:B------:R-:W-:Y:S01]  /*0180*/  CS2R R56, SRZ ;  /* 0x0000000000387805 */ /* 0x000fe2000001ff00 */
[----:B-1----:R-:W-:Y:S01]  /*0190*/  VIADD R0, R153, 0xff ;  /* 0x000000ff99007836 */ /* 0x002fe20000000000 */
[----:B------:R-:W-:Y:S02]  /*01a0*/  CS2R R58, SRZ ;  /* 0x00000000003a7805 */ /* 0x000fe4000001ff00 */
[----:B------:R-:W-:-:S02]  /*01b0*/  CS2R R60, SRZ ;  /* 0x00000000003c7805 */ /* 0x000fc4000001ff00 */
[----:B------:R-:W-:Y:S02]  /*01c0*/  CS2R R62, SRZ ;  /* 0x00000000003e7805 */ /* 0x000fe4000001ff00 */
[----:B------:R-:W-:Y:S02]  /*01d0*/  CS2R R64, SRZ ;  /* 0x0000000000407805 */ /* 0x000fe4000001ff00 */
[----:B------:R-:W-:Y:S02]  /*01e0*/  SHF.R.S32.HI R3, RZ, 0x1f, R0 ;  /* 0x0000001fff037819 */ /* 0x000fe40000011400 */
[----:B------:R-:W-:Y:S02]  /*01f0*/  CS2R R66, SRZ ;  /* 0x0000000000427805 */ /* 0x000fe4000001ff00 */
[----:B------:R-:W-:Y:S01]  /*0200*/  CS2R R68, SRZ ;  /* 0x0000000000447805 */ /* 0x000fe2000001ff00 */
[----:B0-----:R-:W-:Y:S01]  /*0210*/  VIADD R196, R196, 0x1f ;  /* 0x0000001fc4c47836 */ /* 0x001fe20000000000 */
[----:B------:R-:W-:-:S02]  /*0220*/  LEA.HI R3, R3, R0, RZ, 0x8 ;  /* 0x0000000003037211 */ /* 0x000fc400078f40ff */
[----:B------:R-:W-:Y:S02]  /*0230*/  CS2R R70, SRZ ;  /* 0x0000000000467805 */ /* 0x000fe4000001ff00 */
[----:B--2---:R-:W-:Y:S02]  /*0240*/  IABS R8, R5 ;  /* 0x0000000500087213 */ /* 0x004fe40000000000 */
[----:B------:R-:W-:Y:S02]  /*0250*/  CS2R R72, SRZ ;  /* 0x0000000000487805 */ /* 0x000fe4000001ff00 */
[----:B------:R-:W-:Y:S02]  /*0260*/  SHF.R.S32.HI R3, RZ, 0x8, R3 ;  /* 0x00000008ff037819 */ /* 0x000fe40000011403 */
[----:B------:R-:W-:Y:S02]  /*0270*/  CS2R R74, SRZ ;  /* 0x00000000004a7805 */ /* 0x000fe4000001ff00 */
[----:B------:R-:W-:Y:S01]  /*0280*/  CS2R R76, SRZ ;  /* 0x00000000004c7805 */ /* 0x000fe2000001ff00 */
[----:B---3--:R-:W-:Y:S01]  /*0290*/  ULEA UR12, UR12, UR4, 0x18 ;  /* 0x000000040c0c7291 */ /* 0x008fe2000f8ec03f */
[----:B------:R-:W-:Y:S01]  /*02a0*/  CS2R R78, SRZ ;  /* 0x00000000004e7805 */ /* 0x000fe2000001ff00 */
[----:B------:R-:W-:Y:S01]  /*02b0*/  IMAD.SHL.U32 R4, R3, 0x8, RZ ;  /* 0x0000000803047824 */ /* 0x000fe200078e00ff */
[----:B------:R-:W-:-:S02]  /*02c0*/  CS2R R80, SRZ ;  /* 0x0000000000507805 */ /* 0x000fc4000001ff00 */
[----:B------:R-:W-:Y:S02]  /*02d0*/  CS2R R82, SRZ ;  /* 0x0000000000527805 */ /* 0x000fe4000001ff00 */
[----:B------:R-:W-:Y:S02]  /*02e0*/  CS2R R84, SRZ ;  /* 0x0000000000547805 */ /* 0x000fe4000001ff00 */
[----:B------:R-:W-:Y:S02]  /*02f0*/  CS2R R86, SRZ ;  /* 0x0000000000567805 */ /* 0x000fe4000001ff00 */
[-C--:B------:R-:W-:Y:S02]  /*0300*/  IABS R7, R4.reuse ;  /* 0x0000000400077213 */ /* 0x080fe40000000000 */
[----:B------:R-:W-:Y:S02]  /*0310*/  CS2R R88, SRZ ;  /* 0x0000000000587805 */ /* 0x000fe4000001ff00 */
[----:B------:R-:W-:-:S02]  /*0320*/  IABS R10, R4 ;  /* 0x00000004000a7213 */ /* 0x000fc40000000000 */
[----:B------:R-:W-:Y:S01]  /*0330*/  CS2R R90, SRZ ;  /* 0x00000000005a7805 */ /* 0x000fe2000001ff00 */
[----:B------:R-:W0:Y:S01]  /*0340*/  I2F.RP R0, R7 ;  /* 0x0000000700007306 */ /* 0x000e220000209400 */
[----:B------:R-:W-:Y:S02]  /*0350*/  CS2R R92, SRZ ;  /* 0x00000000005c7805 */ /* 0x000fe4000001ff00 */
[----:B------:R-:W-:Y:S02]  /*0360*/  CS2R R94, SRZ ;  /* 0x00000000005e7805 */ /* 0x000fe4000001ff00 */
[----:B------:R-:W-:Y:S02]  /*0370*/  CS2R R96, SRZ ;  /* 0x0000000000607805 */ /* 0x000fe4000001ff00 */
[----:B------:R-:W-:Y:S02]  /*0380*/  CS2R R98, SRZ ;  /* 0x0000000000627805 */ /* 0x000fe4000001ff00 */
[----:B------:R-:W-:-:S02]  /*0390*/  CS2R R100, SRZ ;  /* 0x0000000000647805 */ /* 0x000fc4000001ff00 */
[----:B------:R-:W-:Y:S02]  /*03a0*/  CS2R R102, SRZ ;  /* 0x0000000000667805 */ /* 0x000fe4000001ff00 */
[----:B------:R-:W-:Y:S02]  /*03b0*/  CS2R R104, SRZ ;  /* 0x0000000000687805 */ /* 0x000fe4000001ff00 */
[----:B------:R-:W-:Y:S02]  /*03c0*/  CS2R R106, SRZ ;  /* 0x00000000006a7805 */ /* 0x000fe4000001ff00 */
[----:B------:R-:W-:Y:S02]  /*03d0*/  CS2R R108, SRZ ;  /* 0x00000000006c7805 */ /* 0x000fe4000001ff00 */
[----:B------:R-:W-:Y:S02]  /*03e0*/  CS2R R110, SRZ ;  /* 0x00000000006e7805 */ /* 0x000fe4000001ff00 */
[----:B------:R-:W-:-:S02]  /*03f0*/  CS2R R112, SRZ ;  /* 0x0000000000707805 */ /* 0x000fc4000001ff00 */
[----:B------:R-:W-:Y:S02]  /*0400*/  CS2R R114, SRZ ;  /* 0x0000000000727805 */ /* 0x000fe4000001ff00 */
[----:B------:R-:W-:Y:S02]  /*0410*/  CS2R R116, SRZ ;  /* 0x0000000000747805 */ /* 0x000fe4000001ff00 */
[----:B------:R-:W-:Y:S01]  /*0420*/  CS2R R118, SRZ ;  /* 0x0000000000767805 */ /* 0x000fe2000001ff00 */
[----:B0-----:R-:W0:Y:S01]  /*0430*/  MUFU.RCP R0, R0 ;  /* 0x0000000000007308 */ /* 0x001e220000001000 */
        /* <DEDUP_REMOVED lines=15> */
[----:B------:R-:W-:Y:S01]  /*0530*/  CS2R R150, SRZ ;  /* 0x0000000000967805 */ /* 0x000fe2000001ff00 */
[----:B0-----:R-:W-:Y:S02]  /*0540*/  VIADD R2, R0, 0xffffffe ;  /* 0x0ffffffe00027836 */ /* 0x001fe40000000000 */
[----:B------:R-:W-:Y:S02]  /*0550*/  IMAD.MOV R0, RZ, RZ, -R10 ;  /* 0x000000ffff007224 */ /* 0x000fe400078e0a0a */
[----:B------:R0:W1:Y:S02]  /*0560*/  F2I.FTZ.U32.TRUNC.NTZ R3, R2 ;  /* 0x0000000200037305 */ /* 0x000064000021f000 */
[----:B0-----:R-:W-:Y:S02]  /*0570*/  IMAD.MOV.U32 R2, RZ, RZ, RZ ;  /* 0x000000ffff027224 */ /* 0x001fe400078e00ff */
[----:B-1----:R-:W-:-:S04]  /*0580*/  IMAD.MOV R6, RZ, RZ, -R3 ;  /* 0x000000ffff067224 */ /* 0x002fc800078e0a03 */
[----:B------:R-:W-:Y:S02]  /*0590*/  IMAD R9, R6, R7, RZ ;  /* 0x0000000706097224 */ /* 0x000fe400078e02ff */
[----:B------:R-:W-:Y:S02]  /*05a0*/  IMAD.MOV.U32 R6, RZ, RZ, R8 ;  /* 0x000000ffff067224 */ /* 0x000fe400078e0008 */
[----:B------:R-:W-:-:S06]  /*05b0*/  IMAD.HI.U32 R3, R3, R9, R2 ;  /* 0x0000000903037227 */ /* 0x000fcc00078e0002 */
[----:B------:R-:W-:-:S04]  /*05c0*/  IMAD.HI.U32 R3, R3, R6, RZ ;  /* 0x0000000603037227 */ /* 0x000fc800078e00ff */
[----:B------:R-:W-:-:S05]  /*05d0*/  IMAD R0, R3, R0, R6 ;  /* 0x0000000003007224 */ /* 0x000fca00078e0206 */
[----:B------:R-:W-:-:S13]  /*05e0*/  ISETP.GT.U32.AND P1, PT, R7, R0, PT ;  /* 0x000000000700720c */ /* 0x000fda0003f24070 */
[----:B------:R-:W-:Y:S02]  /*05f0*/  @!P1 IMAD.IADD R0, R0, 0x1, -R7 ;  /* 0x0000000100009824 */ /* 0x000fe400078e0a07 */
[----:B------:R-:W-:Y:S01]  /*0600*/  @!P1 VIADD R3, R3, 0x1 ;  /* 0x0000000103039836 */ /* 0x000fe20000000000 */
[----:B------:R-:W-:Y:S02]  /*0610*/  ISETP.NE.AND P1, PT, R4, RZ, PT ;  /* 0x000000ff0400720c */ /* 0x000fe40003f25270 */
[----:B------:R-:W-:Y:S02]  /*0620*/  ISETP.GE.U32.AND P0, PT, R0, R7, PT ;  /* 0x000000070000720c */ /* 0x000fe40003f06070 */
[----:B------:R-:W-:-:S04]  /*0630*/  LOP3.LUT R0, R5, R4, RZ, 0x3c, !PT ;  /* 0x0000000405007212 */ /* 0x000fc800078e3cff */
[----:B------:R-:W-:Y:S01]  /*0640*/  ISETP.GE.AND P2, PT, R0, RZ, PT ;  /* 0x000000ff0000720c */ /* 0x000fe20003f46270 */
[----:B------:R-:W-:-:S06]  /*0650*/  VIADD R0, R152, 0x7f ;  /* 0x0000007f98007836 */ /* 0x000fcc0000000000 */
[----:B------:R-:W-:-:S04]  /*0660*/  @P0 VIADD R3, R3, 0x1 ;  /* 0x0000000103030836 */ /* 0x000fc80000000000 */
[----:B------:R-:W-:Y:S01]  /*0670*/  IMAD.MOV.U32 R2, RZ, RZ, R3 ;  /* 0x000000ffff027224 */ /* 0x000fe200078e0003 */
[----:B------:R-:W-:-:S03]  /*0680*/  SHF.R.S32.HI R3, RZ, 0x1f, R0 ;  /* 0x0000001fff037819 */ /* 0x000fc60000011400 */
[----:B------:R-:W-:Y:S01]  /*0690*/  @!P2 IMAD.MOV R2, RZ, RZ, -R2 ;  /* 0x000000ffff02a224 */ /* 0x000fe200078e0a02 */
[----:B------:R-:W-:Y:S02]  /*06a0*/  @!P1 LOP3.LUT R2, RZ, R4, RZ, 0x33, !PT ;  /* 0x00000004ff029212 */ /* 0x000fe400078e33ff */
[----:B------:R-:W-:-:S03]  /*06b0*/  LEA.HI R3, R3, R0, RZ, 0x7 ;  /* 0x0000000003037211 */ /* 0x000fc600078f38ff */
[----:B------:R-:W-:Y:S02]  /*06c0*/  IMAD.SHL.U32 R6, R2, 0x8, RZ ;  /* 0x0000000802067824 */ /* 0x000fe400078e00ff */
[----:B------:R-:W-:-:S03]  /*06d0*/  IMAD.MOV R2, RZ, RZ, -R2 ;  /* 0x000000ffff027224 */ /* 0x000fc600078e0a02 */
[----:B------:R-:W-:Y:S01]  /*06e0*/  LEA.HI.SX32 R3, R3, -R6, 0x19 ;  /* 0x8000000603037211 */ /* 0x000fe200078fcaff */
[----:B------:R-:W-:-:S03]  /*06f0*/  IMAD R4, R4, R2, R5 ;  /* 0x0000000204047224 */ /* 0x000fc600078e0205 */
[----:B------:R-:W-:Y:S02]  /*0700*/  VIMNMX R11, R3, 0x8, PT ;  /* 0x00000008030b7848 */ /* 0x000fe40003fe0100 */
[----:B------:R-:W-:Y:S02]  /*0710*/  IABS R9, R4 ;  /* 0x0000000400097213 */ /* 0x000fe40000000000 */
[----:B------:R-:W-:-:S04]  /*0720*/  IABS R7, R11 ;  /* 0x0000000b00077213 */ /* 0x000fc80000000000 */
[----:B------:R-:W0:Y:S08]  /*0730*/  I2F.RP R0, R7 ;  /* 0x0000000700007306 */ /* 0x000e300000209400 */
[----:B0-----:R-:W0:Y:S02]  /*0740*/  MUFU.RCP R0, R0 ;  /* 0x0000000000007308 */ /* 0x001e240000001000 */
[----:B0-----:R-:W-:-:S06]  /*0750*/  VIADD R3, R0, 0xffffffe ;  /* 0x0ffffffe00037836 */ /* 0x001fcc0000000000 */
[----:B------:R-:W0:Y:S02]  /*0760*/  F2I.FTZ.U32.TRUNC.NTZ R3, R3 ;  /* 0x0000000300037305 */ /* 0x000e24000021f000 */
[----:B0-----:R-:W-:-:S04]  /*0770*/  IMAD.MOV R8, RZ, RZ, -R3 ;  /* 0x000000ffff087224 */ /* 0x001fc800078e0a03 */
[----:B------:R-:W-:Y:S01]  /*0780*/  IMAD.MOV.U32 R2, RZ, RZ, R8 ;  /* 0x000000ffff027224 */ /* 0x000fe200078e0008 */
[----:B------:R-:W-:-:S03]  /*0790*/  IABS R8, R11 ;  /* 0x0000000b00087213 */ /* 0x000fc60000000000 */
[----:B------:R-:W-:Y:S02]  /*07a0*/  IMAD R5, R2, R7, RZ ;  /* 0x0000000702057224 */ /* 0x000fe400078e02ff */
[----:B------:R-:W-:Y:S02]  /*07b0*/  IMAD.MOV.U32 R2, RZ, RZ, RZ ;  /* 0x000000ffff027224 */ /* 0x000fe400078e00ff */
[----:B------:R-:W-:Y:S02]  /*07c0*/  IMAD.MOV R0, RZ, RZ, -R8 ;  /* 0x000000ffff007224 */ /* 0x000fe400078e0a08 */
        /* <DEDUP_REMOVED lines=9> */
[----:B------:R-:W-:-:S07]  /*0860*/  ISETP.GE.AND P2, PT, R0, RZ, PT ;  /* 0x000000ff0000720c */ /* 0x000fce0003f46270 */
[----:B------:R-:W-:Y:S01]  /*0870*/  @P0 VIADD R2, R2, 0x1 ;  /* 0x0000000102020836 */ /* 0x000fe20000000000 */
[----:B------:R-:W-:-:S05]  /*0880*/  ISETP.GE.AND P0, PT, R196, 0x20, PT ;  /* 0x00000020c400780c */ /* 0x000fca0003f06270 */
[----:B------:R-:W-:Y:S01]  /*0890*/  @!P2 IMAD.MOV R2, RZ, RZ, -R2 ;  /* 0x000000ffff02a224 */ /* 0x000fe200078e0a02 */
[----:B------:R-:W-:-:S05]  /*08a0*/  @!P1 LOP3.LUT R2, RZ, R11, RZ, 0x33, !PT ;  /* 0x0000000bff029212 */ /* 0x000fca00078e33ff */
[----:B------:R-:W-:Y:S02]  /*08b0*/  IMAD.MOV R0, RZ, RZ, -R2 ;  /* 0x000000ffff007224 */ /* 0x000fe400078e0a02 */
[----:B------:R-:W-:Y:S02]  /*08c0*/  IMAD.SHL.U32 R7, R2, 0x100, RZ ;  /* 0x0000010002077824 */ /* 0x000fe400078e00ff */
[----:B------:R-:W-:-:S04]  /*08d0*/  IMAD R0, R11, R0, R4 ;  /* 0x000000000b007224 */ /* 0x000fc800078e0204 */
[----:B------:R-:W-:Y:S02]  /*08e0*/  IMAD.IADD R3, R6, 0x1, R0 ;  /* 0x0000000106037824 */ /* 0x000fe400078e0200 */
[----:B------:R-:W0:Y:S02]  /*08f0*/  S2R R0, SR_TID.X ;  /* 0x0000000000007919 */ /* 0x000e240000002100 */
[C---:B0-----:R-:W-:Y:S02]  /*0900*/  LOP3.LUT R12, R0.reuse, 0x7f, RZ, 0xc0, !PT ;  /* 0x0000007f000c7812 */ /* 0x041fe400078ec0ff */
[----:B------:R-:W-:-:S03]  /*0910*/  LOP3.LUT R13, R0, 0x60, RZ, 0xc0, !PT ;  /* 0x00000060000d7812 */ /* 0x000fc600078ec0ff */
[----:B------:R-:W-:-:S05]  /*0920*/  IMAD R21, R3, 0x80, R12 ;  /* 0x0000008003157824 */ /* 0x000fca00078e020c */
[----:B------:R0:W-:Y:S01]  /*0930*/  STL [R1+0x328], R21 ;  /* 0x0003281501007387 */ /* 0x0001e20000100800 */
[----:B------:R-:W-:Y:S05]  /*0940*/  @!P0 BRA `(.L_x_0) ;  /* 0x000000bc00108947 */ /* 0x000fea0003800000 */
[----:B------:R-:W-:Y:S01]  /*0950*/  IABS R15, R152 ;  /* 0x00000098000f7213 */ /* 0x000fe20000000000 */
[----:B------:R-:W-:Y:S01]  /*0960*/  ULDC UR4, c[0x0][0x234] ;  /* 0x00008d0000047ab9 */ /* 0x000fe20000000800 */
[----:B------:R-:W-:Y:S01]  /*0970*/  IABS R2, R153 ;  /* 0x0000009900027213 */ /* 0x000fe20000000000 */
[----:B------:R-:W-:Y:S01]  /*0980*/  USHF.R.U32.HI UR6, URZ, 0x4, UR12 ;  /* 0x000000043f067899 */ /* 0x000fe2000801160c */
[----:B------:R-:W1:Y:S01]  /*0990*/  I2F.RP R6, R15 ;  /* 0x0000000f00067306 */ /* 0x000e620000209400 */
[----:B------:R-:W-:Y:S01]  /*09a0*/  IABS R12, R21 ;  /* 0x00000015000c7213 */ /* 0x000fe20000000000 */
[----:B------:R-:W-:Y:S01]  /*09b0*/  ULDC UR7, c[0x0][0x230] ;  /* 0x00008c0000077ab9 */ /* 0x000fe20000000800 */
[----:B------:R-:W-:Y:S02]  /*09c0*/  LEA.HI R56, R13, R7, RZ, 0x1b ;  /* 0x000000070d387211 */ /* 0x000fe400078fd8ff */
[----:B------:R-:W-:Y:S02]  /*09d0*/  CS2R R88, SRZ ;  /* 0x0000000000587805 */ /* 0x000fe4000001ff00 */
[----:B------:R-:W-:-:S02]  /*09e0*/  ISETP.GE.AND P5, PT, R21, RZ, PT ;  /* 0x000000ff1500720c */ /* 0x000fc40003fa6270 */
[----:B------:R-:W-:Y:S02]  /*09f0*/  CS2R R90, SRZ ;  /* 0x00000000005a7805 */ /* 0x000fe4000001ff00 */
[----:B------:R-:W-:Y:S01]  /*0a00*/  CS2R R92, SRZ ;  /* 0x00000000005c7805 */ /* 0x000fe2000001ff00 */
[----:B------:R-:W2:Y:S01]  /*0a10*/  I2F.RP R3, R2 ;  /* 0x0000000200037306 */ /* 0x000ea20000209400 */
[C---:B------:R-:W-:Y:S01]  /*0a20*/  VIADD R16, R56.reuse, 0xf8 ;  /* 0x000000f838107836 */ /* 0x040fe20000000000 */
[----:B------:R-:W-:Y:S01]  /*0a30*/  CS2R R94, SRZ ;  /* 0x00000000005e7805 */ /* 0x000fe2000001ff00 */
[C---:B------:R-:W-:Y:S01]  /*0a40*/  VIADD R17, R56.reuse, 0xf4 ;  /* 0x000000f438117836 */ /* 0x040fe20000000000 */
[----:B------:R-:W-:Y:S01]  /*0a50*/  CS2R R96, SRZ ;  /* 0x0000000000607805 */ /* 0x000fe2000001ff00 */
[C---:B------:R-:W-:Y:S01]  /*0a60*/  VIADD R18, R56.reuse, 0xf0 ;  /* 0x000000f038127836 */ /* 0x040fe20000000000 */
[----:B------:R-:W-:Y:S01]  /*0a70*/  CS2R R98, SRZ ;  /* 0x0000000000627805 */ /* 0x000fe2000001ff00 */
[C---:B------:R-:W-:Y:S01]  /*0a80*/  VIADD R19, R56.reuse, 0xec ;  /* 0x000000ec38137836 */ /* 0x040fe20000000000 */
[----:B-1----:R-:W1:Y:S01]  /*0a90*/  MUFU.RCP R6, R6 ;  /* 0x0000000600067308 */ /* 0x002e620000001000 */
[C---:B------:R-:W-:Y:S01]  /*0aa0*/  VIADD R20, R56.reuse, 0xe8 ;  /* 0x000000e838147836 */ /* 0x040fe20000000000 */
[----:B------:R-:W-:Y:S01]  /*0ab0*/  IABS R14, R18 ;  /* 0x00000012000e7213 */ /* 0x000fe20000000000 */
[C---:B------:R-:W-:Y:S01]  /*0ac0*/  VIADD R24, R56.reuse, 0xd0 ;  /* 0x000000d038187836 */ /* 0x040fe20000000000 */
[----:B------:R-:W-:Y:S01]  /*0ad0*/  CS2R R100, SRZ ;  /* 0x0000000000647805 */ /* 0x000fe2000001ff00 */
[C---:B------:R-:W-:Y:S01]  /*0ae0*/  VIADD R30, R56.reuse, 0xc8 ;  /* 0x000000c8381e7836 */ /* 0x040fe20000000000 */
[----:B------:R-:W-:Y:S01]  /*0af0*/  CS2R R102, SRZ ;  /* 0x0000000000667805 */ /* 0x000fe2000001ff00 */
[C---:B------:R-:W-:Y:S01]  /*0b00*/  VIADD R31, R56.reuse, 0xc4 ;  /* 0x000000c4381f7836 */ /* 0x040fe20000000000 */
[----:B--2---:R-:W2:Y:S01]  /*0b10*/  MUFU.RCP R3, R3 ;  /* 0x0000000300037308 */ /* 0x004ea20000001000 */
[----:B------:R-:W-:Y:S01]  /*0b20*/  IABS R22, R24 ;  /* 0x0000001800167213 */ /* 0x000fe20000000000 */
[----:B------:R-:W-:Y:S01]  /*0b30*/  VIADD R32, R56, 0xc0 ;  /* 0x000000c038207836 */ /* 0x000fe20000000000 */
[----:B------:R-:W-:-:S02]  /*0b40*/  CS2R R104, SRZ ;  /* 0x0000000000687805 */ /* 0x000fc4000001ff00 */
[----:B------:R-:W-:Y:S01]  /*0b50*/  IABS R26, R31 ;  /* 0x0000001f001a7213 */ /* 0x000fe20000000000 */
[C---:B------:R-:W-:Y:S01]  /*0b60*/  VIADD R33, R56.reuse, 0xbc ;  /* 0x000000bc38217836 */ /* 0x040fe20000000000 */
[----:B------:R-:W-:Y:S02]  /*0b70*/  CS2R R106, SRZ ;  /* 0x00000000006a7805 */ /* 0x000fe4000001ff00 */
[----:B------:R-:W-:Y:S01]  /*0b80*/  IABS R28, R32 ;  /* 0x00000020001c7213 */ /* 0x000fe20000000000 */
[----:B------:R-:W-:Y:S01]  /*0b90*/  VIADD R34, R56, 0xb8 ;  /* 0x000000b838227836 */ /* 0x000fe20000000000 */
[----:B------:R-:W-:Y:S01]  /*0ba0*/  CS2R R108, SRZ ;  /* 0x00000000006c7805 */ /* 0x000fe2000001ff00 */
[----:B-1----:R-:W-:Y:S01]  /*0bb0*/  VIADD R8, R6, 0xffffffe ;  /* 0x0ffffffe06087836 */ /* 0x002fe20000000000 */
[----:B------:R-:W-:Y:S01]  /*0bc0*/  CS2R R110, SRZ ;  /* 0x00000000006e7805 */ /* 0x000fe2000001ff00 */
[C---:B------:R-:W-:Y:S01]  /*0bd0*/  VIADD R6, R56.reuse, 0xfc ;  /* 0x000000fc38067836 */ /* 0x040fe20000000000 */
[----:B------:R-:W-:Y:S01]  /*0be0*/  CS2R R112, SRZ ;  /* 0x0000000000707805 */ /* 0x000fe2000001ff00 */
[----:B------:R1:W3:Y:S01]  /*0bf0*/  F2I.FTZ.U32.TRUNC.NTZ R9, R8 ;  /* 0x0000000800097305 */ /* 0x0002e2000021f000 */
[----:B------:R-:W-:Y:S01]  /*0c00*/  VIADD R35, R56, 0xb4 ;  /* 0x000000b438237836 */ /* 0x000fe20000000000 */
[----:B------:R-:W-:Y:S01]  /*0c10*/  CS2R R114, SRZ ;  /* 0x0000000000727805 */ /* 0x000fe2000001ff00 */
[----:B--2---:R-:W-:Y:S01]  /*0c20*/  VIADD R4, R3, 0xffffffe ;  /* 0x0ffffffe03047836 */ /* 0x004fe20000000000 */
[----:B------:R-:W-:Y:S01]  /*0c30*/  ISETP.GE.AND P3, PT, R6, RZ, PT ;  /* 0x000000ff0600720c */ /* 0x000fe20003f66270 */
[C---:B------:R-:W-:Y:S01]  /*0c40*/  VIADD R36, R56.reuse, 0xb0 ;  /* 0x000000b038247836 */ /* 0x040fe20000000000 */
[----:B------:R-:W-:Y:S01]  /*0c50*/  CS2R R116, SRZ ;  /* 0x0000000000747805 */ /* 0x000fe2000001ff00 */
[C---:B------:R-:W-:Y:S01]  /*0c60*/  VIADD R37, R56.reuse, 0xa8 ;  /* 0x000000a838257836 */ /* 0x040fe20000000000 */
[----:B------:R2:W4:Y:S01]  /*0c70*/  F2I.FTZ.U32.TRUNC.NTZ R5, R4 ;  /* 0x0000000400057305 */ /* 0x000522000021f000 */
[----:B-1----:R-:W-:Y:S01]  /*0c80*/  IMAD.MOV.U32 R8, RZ, RZ, RZ ;  /* 0x000000ffff087224 */ /* 0x002fe200078e00ff */
[----:B------:R-:W-:Y:S01]  /*0c90*/  CS2R R118, SRZ ;  /* 0x0000000000767805 */ /* 0x000fe2000001ff00 */
[C---:B------:R-:W-:Y:S01]  /*0ca0*/  VIADD R39, R56.reuse, 0x90 ;  /* 0x0000009038277836 */ /* 0x040fe20000000000 */
[----:B------:R-:W-:Y:S01]  /*0cb0*/  CS2R R120, SRZ ;  /* 0x0000000000787805 */ /* 0x000fe2000001ff00 */
[----:B------:R-:W-:Y:S01]  /*0cc0*/  VIADD R41, R56, 0x8c ;  /* 0x0000008c38297836 */ /* 0x000fe20000000000 */
[----:B------:R-:W-:Y:S01]  /*0cd0*/  CS2R R122, SRZ ;  /* 0x00000000007a7805 */ /* 0x000fe2000001ff00 */
[--C-:B---3--:R-:W-:Y:S01]  /*0ce0*/  IMAD.MOV R10, RZ, RZ, -R9.reuse ;  /* 0x000000ffff0a7224 */ /* 0x108fe200078e0a09 */
[----:B------:R-:W-:Y:S01]  /*0cf0*/  CS2R R124, SRZ ;  /* 0x00000000007c7805 */ /* 0x000fe2000001ff00 */
[----:B--2---:R-:W-:Y:S01]  /*0d00*/  IMAD.MOV.U32 R4, RZ, RZ, RZ ;  /* 0x000000ffff047224 */ /* 0x004fe200078e00ff */
[----:B------:R-:W-:Y:S01]  /*0d10*/  IABS R38, R41 ;  /* 0x0000002900267213 */ /* 0x000fe20000000000 */
[----:B------:R-:W-:Y:S01]  /*0d20*/  IMAD R11, R10, R15, RZ ;  /* 0x0000000f0a0b7224 */ /* 0x000fe200078e02ff */
[----:B------:R-:W-:Y:S01]  /*0d30*/  CS2R R126, SRZ ;  /* 0x00000000007e7805 */ /* 0x000fe2000001ff00 */
[----:B------:R-:W-:Y:S01]  /*0d40*/  IMAD.MOV.U32 R10, RZ, RZ, R12 ;  /* 0x000000ffff0a7224 */ /* 0x000fe200078e000c */
[----:B------:R-:W-:Y:S01]  /*0d50*/  IABS R12, R17 ;  /* 0x00000011000c7213 */ /* 0x000fe20000000000 */
[----:B------:R-:W-:Y:S01]  /*0d60*/  IMAD.HI.U32 R9, R9, R11, R8 ;  /* 0x0000000b09097227 */ /* 0x000fe200078e0008 */
[----:B------:R-:W-:-:S02]  /*0d70*/  IABS R8, R6 ;  /* 0x0000000600087213 */ /* 0x000fc40000000000 */
[----:B------:R-:W-:Y:S02]  /*0d80*/  CS2R R128, SRZ ;  /* 0x0000000000807805 */ /* 0x000fe4000001ff00 */
[----:B------:R-:W-:Y:S01]  /*0d90*/  CS2R R130, SRZ ;  /* 0x0000000000827805 */ /* 0x000fe2000001ff00 */
[----:B----4-:R-:W-:Y:S01]  /*0da0*/  IMAD.MOV R3, RZ, RZ, -R5 ;  /* 0x000000ffff037224 */ /* 0x010fe200078e0a05 */
[----:B------:R-:W-:Y:S01]  /*0db0*/  CS2R R132, SRZ ;  /* 0x0000000000847805 */ /* 0x000fe2000001ff00 */
[----:B------:R-:W-:Y:S01]  /*0dc0*/  IMAD.HI.U32 R9, R9, R10, RZ ;  /* 0x0000000a09097227 */ /* 0x000fe200078e00ff */
[----:B------:R-:W-:Y:S02]  /*0dd0*/  CS2R R134, SRZ ;  /* 0x0000000000867805 */ /* 0x000fe4000001ff00 */
[----:B------:R-:W-:Y:S02]  /*0de0*/  CS2R R136, SRZ ;  /* 0x0000000000887805 */ /* 0x000fe4000001ff00 */
[----:B------:R-:W-:Y:S01]  /*0df0*/  CS2R R138, SRZ ;  /* 0x00000000008a7805 */ /* 0x000fe2000001ff00 */
[----:B------:R-:W-:Y:S01]  /*0e00*/  IMAD.MOV R9, RZ, RZ, -R9 ;  /* 0x000000ffff097224 */ /* 0x000fe200078e0a09 */
[----:B------:R-:W-:Y:S01]  /*0e10*/  CS2R R140, SRZ ;  /* 0x00000000008c7805 */ /* 0x000fe2000001ff00 */
[----:B------:R-:W-:Y:S01]  /*0e20*/  IMAD R3, R3, R2, RZ ;  /* 0x0000000203037224 */ /* 0x000fe200078e02ff */
[----:B------:R-:W-:Y:S01]  /*0e30*/  CS2R R142, SRZ ;  /* 0x00000000008e7805 */ /* 0x000fe2000001ff00 */
[----:B------:R-:W-:Y:S01]  /*0e40*/  IMAD R10, R15, R9, R10 ;  /* 0x000000090f0a7224 */ /* 0x000fe200078e020a */
[----:B------:R-:W-:Y:S01]  /*0e50*/  IABS R9, R16 ;  /* 0x0000001000097213 */ /* 0x000fe20000000000 */
[----:B------:R-:W-:Y:S01]  /*0e60*/  IMAD.HI.U32 R5, R5, R3, R4 ;  /* 0x0000000305057227 */ /* 0x000fe200078e0004 */
[----:B------:R-:W-:-:S02]  /*0e70*/  CS2R R144, SRZ ;  /* 0x0000000000907805 */ /* 0x000fc4000001ff00 */
[----:B------:R-:W-:Y:S02]  /*0e80*/  CS2R R146, SRZ ;  /* 0x0000000000927805 */ /* 0x000fe4000001ff00 */
[----:B------:R-:W-:Y:S01]  /*0e90*/  ISETP.GT.U32.AND P0, PT, R15, R10, PT ;  /* 0x0000000a0f00720c */ /* 0x000fe20003f04070 */
[----:B------:R-:W-:Y:S01]  /*0ea0*/  VIADD R43, R56, 0x88 ;  /* 0x00000088382b7836 */ /* 0x000fe20000000000 */
[----:B------:R-:W-:Y:S01]  /*0eb0*/  CS2R R148, SRZ ;  /* 0x0000000000947805 */ /* 0x000fe2000001ff00 */
[C---:B------:R-:W-:Y:S01]  /*0ec0*/  IMAD.HI.U32 R3, R5.reuse, R8, RZ ;  /* 0x0000000805037227 */ /* 0x040fe200078e00ff */
[----:B------:R-:W-:Y:S01]  /*0ed0*/  CS2R R150, SRZ ;  /* 0x0000000000967805 */ /* 0x000fe2000001ff00 */
[----:B------:R-:W-:Y:S01]  /*0ee0*/  UMOV UR10, 0xfffffffe ;  /* 0xfffffffe000a7882 */ /* 0x000fe20000000000 */
[----:B------:R-:W-:Y:S01]  /*0ef0*/  UMOV UR11, 0x7fffffdf ;  /* 0x7fffffdf000b7882 */ /* 0x000fe20000000000 */
[----:B------:R-:W-:Y:S02]  /*0f00*/  IMAD.MOV R3, RZ, RZ, -R3 ;  /* 0x000000ffff037224 */ /* 0x000fe400078e0a03 */
[----:B------:R-:W-:-:S04]  /*0f10*/  IMAD.HI.U32 R4, R5, R9, RZ ;  /* 0x0000000905047227 */ /* 0x000fc800078e00ff */
[----:B------:R-:W-:Y:S02]  /*0f20*/  IMAD R3, R2, R3, R8 ;  /* 0x0000000302037224 */ /* 0x000fe400078e0208 */
[----:B------:R-:W-:Y:S01]  /*0f30*/  @!P0 IMAD.IADD R10, R10, 0x1, -R15 ;  /* 0x000000010a0a8824 */ /* 0x000fe200078e0a0f */
[----:B------:R-:W-:Y:S01]  /*0f40*/  ISETP.NE.AND P0, PT, R152, RZ, PT ;  /* 0x000000ff9800720c */ /* 0x000fe20003f05270 */
[----:B------:R-:W-:Y:S01]  /*0f50*/  IMAD.HI.U32 R6, R5, R12, RZ ;  /* 0x0000000c05067227 */ /* 0x000fe200078e00ff */
[----:B------:R-:W-:Y:S02]  /*0f60*/  ISETP.GT.U32.AND P2, PT, R2, R3, PT ;  /* 0x000000030200720c */ /* 0x000fe40003f44070 */
[----:B------:R-:W-:Y:S01]  /*0f70*/  ISETP.GT.U32.AND P1, PT, R15, R10, PT ;  /* 0x0000000a0f00720c */ /* 0x000fe20003f24070 */
[----:B------:R-:W-:Y:S02]  /*0f80*/  IMAD.MOV R11, RZ, RZ, -R4 ;  /* 0x000000ffff0b7224 */ /* 0x000fe400078e0a04 */
[----:B------:R-:W-:-:S02]  /*0f90*/  IMAD.MOV R13, RZ, RZ, -R6 ;  /* 0x000000ffff0d7224 */ /* 0x000fc400078e0a06 */
[C---:B------:R-:W-:Y:S02]  /*0fa0*/  IMAD R6, R2.reuse, R11, R9 ;  /* 0x0000000b02067224 */ /* 0x040fe400078e0209 */
[----:B------:R-:W-:Y:S01]  /*0fb0*/  IMAD R8, R2, R13, R12 ;  /* 0x0000000d02087224 */ /* 0x000fe200078e020c */
[----:B------:R-:W-:Y:S01]  /*0fc0*/  IABS R12, R19 ;  /* 0x00000013000c7213 */ /* 0x000fe20000000000 */
[----:B------:R-:W-:-:S03]  /*0fd0*/  IMAD.HI.U32 R4, R5, R14, RZ ;  /* 0x0000000e05047227 */ /* 0x000fc600078e00ff */
[----:B------:R-:W-:Y:S01]  /*0fe0*/  ISETP.GT.U32.AND P4, PT, R2, R8, PT ;  /* 0x000000080200720c */ /* 0x000fe20003f84070 */
[----:B------:R-:W-:Y:S02]  /*0ff0*/  @!P2 IMAD.IADD R3, R3, 0x1, -R2 ;  /* 0x000000010303a824 */ /* 0x000fe400078e0a02 */
[----:B------:R-:W-:Y:S01]  /*1000*/  @!P1 IMAD.IADD R10, R10, 0x1, -R15 ;  /* 0x000000010a0a9824 */ /* 0x000fe200078e0a0f */
[C---:B------:R-:W-:Y:S01]  /*1010*/  ISETP.GT.U32.AND P1, PT, R2.reuse, R6, PT ;  /* 0x000000060200720c */ /* 0x040fe20003f24070 */
[----:B------:R-:W-:Y:S01]  /*1020*/  IMAD.MOV R9, RZ, RZ, -R4 ;  /* 0x000000ffff097224 */ /* 0x000fe200078e0a04 */
[----:B------:R-:W-:Y:S01]  /*1030*/  ISETP.GT.U32.AND P6, PT, R2, R3, PT ;  /* 0x000000030200720c */ /* 0x000fe20003fc4070 */
[----:B------:R-:W-:Y:S02]  /*1040*/  IMAD.MOV.U32 R4, RZ, RZ, R10 ;  /* 0x000000ffff047224 */ /* 0x000fe400078e000a */
[----:B------:R-:W-:-:S04]  /*1050*/  IMAD.HI.U32 R10, R5, R12, RZ ;  /* 0x0000000c050a7227 */ /* 0x000fc800078e00ff */
[----:B------:R-:W-:Y:S02]  /*1060*/  IMAD.MOV R13, RZ, RZ, -R10 ;  /* 0x000000ffff0d7224 */ /* 0x000fe400078e0a0a */
[----:B------:R-:W-:Y:S01]  /*1070*/  IMAD R9, R2, R9, R14 ;  /* 0x0000000902097224 */ /* 0x000fe200078e020e */
[----:B------:R-:W-:Y:S01]  /*1080*/  IABS R14, R20 ;  /* 0x00000014000e7213 */ /* 0x000fe20000000000 */
[--C-:B------:R-:W-:Y:S01]  /*1090*/  @!P1 IMAD.IADD R6, R6, 0x1, -R2.reuse ;  /* 0x0000000106069824 */ /* 0x100fe200078e0a02 */
[----:B------:R-:W-:Y:S01]  /*10a0*/  ISETP.GE.AND P1, PT, R18, RZ, PT ;  /* 0x000000ff1200720c */ /* 0x000fe20003f26270 */
[----:B------:R-:W-:Y:S01]  /*10b0*/  @!P4 IMAD.IADD R8, R8, 0x1, -R2 ;  /* 0x000000010808c824 */ /* 0x000fe200078e0a02 */
[C---:B------:R-:W-:Y:S01]  /*10c0*/  ISETP.GT.U32.AND P2, PT, R2.reuse, R9, PT ;  /* 0x000000090200720c */ /* 0x040fe20003f44070 */
[C---:B------:R-:W-:Y:S01]  /*10d0*/  IMAD R10, R2.reuse, R13, R12 ;  /* 0x0000000d020a7224 */ /* 0x040fe200078e020c */
[C---:B------:R-:W-:Y:S01]  /*10e0*/  ISETP.GT.U32.AND P4, PT, R2.reuse, R6, PT ;  /* 0x000000060200720c */ /* 0x040fe20003f84070 */
[----:B------:R-:W-:Y:S01]  /*10f0*/  @!P6 IMAD.IADD R3, R3, 0x1, -R2 ;  /* 0x000000010303e824 */ /* 0x000fe200078e0a02 */
[----:B------:R-:W-:Y:S01]  /*1100*/  ISETP.GT.U32.AND P6, PT, R2, R8, PT ;  /* 0x000000080200720c */ /* 0x000fe20003fc4070 */
[----:B------:R-:W-:-:S04]  /*1110*/  IMAD.HI.U32 R11, R5, R14, RZ ;  /* 0x0000000e050b7227 */ /* 0x000fc800078e00ff */
[----:B------:R-:W-:Y:S01]  /*1120*/  @!P3 IMAD.MOV R3, RZ, RZ, -R3 ;  /* 0x000000ffff03b224 */ /* 0x000fe200078e0a03 */
[----:B------:R-:W-:Y:S01]  /*1130*/  ISETP.GT.U32.AND P3, PT, R2, R10, PT ;  /* 0x0000000a0200720c */ /* 0x000fe20003f64070 */
[----:B------:R-:W-:Y:S01]  /*1140*/  @!P5 IMAD.MOV R4, RZ, RZ, -R4 ;  /* 0x000000ffff04d224 */ /* 0x000fe200078e0a04 */
[----:B------:R-:W-:Y:S01]  /*1150*/  ISETP.GE.AND P5, PT, R16, RZ, PT ;  /* 0x000000ff1000720c */ /* 0x000fe20003fa6270 */
[----:B------:R-:W-:Y:S01]  /*1160*/  IMAD.MOV R11, RZ, RZ, -R11 ;  /* 0x000000ffff0b7224 */ /* 0x000fe200078e0a0b */
[----:B------:R-:W-:Y:S01]  /*1170*/  @!P0 LOP3.LUT R4, RZ, R152, RZ, 0x33, !PT ;  /* 0x00000098ff048212 */ /* 0x000fe200078e33ff */
[----:B------:R-:W-:Y:S01]  /*1180*/  VIADD R15, R56, 0xe4 ;  /* 0x000000e4380f7836 */ /* 0x000fe20000000000 */
[----:B------:R-:W-:Y:S01]  /*1190*/  ISETP.GE.AND P0, PT, R17, RZ, PT ;  /* 0x000000ff1100720c */ /* 0x000fe20003f06270 */
[----:B------:R-:W-:Y:S02]  /*11a0*/  IMAD R11, R2, R11, R14 ;  /* 0x0000000b020b7224 */ /* 0x000fe400078e020e */
[--C-:B------:R-:W-:Y:S01]  /*11b0*/  @!P4 IMAD.IADD R6, R6, 0x1, -R2.reuse ;  /* 0x000000010606c824 */ /* 0x100fe200078e0a02 */
[----:B------:R-:W-:Y:S01]  /*11c0*/  IABS R14, R15 ;  /* 0x0000000f000e7213 */ /* 0x000fe20000000000 */
[--C-:B------:R-:W-:Y:S01]  /*11d0*/  @!P6 IMAD.IADD R8, R8, 0x1, -R2.reuse ;  /* 0x000000010808e824 */ /* 0x100fe200078e0a02 */
[----:B------:R-:W-:Y:S01]  /*11e0*/  ISETP.GE.AND P4, PT, R19, RZ, PT ;  /* 0x000000ff1300720c */ /* 0x000fe20003f86270 */
[----:B------:R-:W-:Y:S01]  /*11f0*/  VIADD R19, R56, 0xdc ;  /* 0x000000dc38137836 */ /* 0x000fe20000000000 */
[----:B------:R-:W-:Y:S01]  /*1200*/  ISETP.GT.U32.AND P6, PT, R2, R11, PT ;  /* 0x0000000b0200720c */ /* 0x000fe20003fc4070 */
[----:B------:R-:W-:Y:S01]  /*1210*/  @!P3 IMAD.IADD R10, R10, 0x1, -R2 ;  /* 0x000000010a0ab824 */ /* 0x000fe200078e0a02 */
[----:B------:R-:W-:Y:S01]  /*1220*/  ISETP.GE.AND P3, PT, R15, RZ, PT ;  /* 0x000000ff0f00720c */ /* 0x000fe20003f66270 */
[----:B------:R-:W-:Y:S01]  /*1230*/  IMAD.HI.U32 R12, R5, R14, RZ ;  /* 0x0000000e050c7227 */ /* 0x000fe200078e00ff */
[----:B------:R-:W-:-:S03]  /*1240*/  IABS R17, R19 ;  /* 0x0000001300117213 */ /* 0x000fc60000000000 */
[----:B------:R-:W-:Y:S01]  /*1250*/  @!P5 IMAD.MOV R6, RZ, RZ, -R6 ;  /* 0x000000ffff06d224 */ /* 0x000fe200078e0a06 */
[C---:B------:R-:W-:Y:S01]  /*1260*/  ISETP.GT.U32.AND P5, PT, R2.reuse, R10, PT ;  /* 0x0000000a0200720c */ /* 0x040fe20003fa4070 */
[----:B------:R-:W-:Y:S02]  /*1270*/  IMAD.MOV R15, RZ, RZ, -R12 ;  /* 0x000000ffff0f7224 */ /* 0x000fe400078e0a0c */
[----:B------:R-:W-:Y:S02]  /*1280*/  @!P2 IMAD.IADD R9, R9, 0x1, -R2 ;  /* 0x000000010909a824 */ /* 0x000fe400078e0a02 */
[C---:B------:R-:W-:Y:S02]  /*1290*/  IMAD R12, R2.reuse, R15, R14 ;  /* 0x0000000f020c7224 */ /* 0x040fe400078e020e */
[----:B------:R-:W-:Y:S01]  /*12a0*/  IMAD.HI.U32 R14, R5, R17, RZ ;  /* 0x00000011050e7227 */ /* 0x000fe200078e00ff */
[----:B------:R-:W-:-:S03]  /*12b0*/  ISETP.GT.U32.AND P2, PT, R2, R9, PT ;  /* 0x000000090200720c */ /* 0x000fc60003f44070 */
[----:B------:R-:W-:Y:S02]  /*12c0*/  @!P6 IMAD.IADD R11, R11, 0x1, -R2 ;  /* 0x000000010b0be824 */ /* 0x000fe400078e0a02 */
[----:B------:R-:W-:Y:S02]  /*12d0*/  VIADD R18, R56, 0xe0 ;  /* 0x000000e038127836 */ /* 0x000fe40000000000 */
[----:B------:R-:W-:Y:S01]  /*12e0*/  IMAD.MOV R14, RZ, RZ, -R14 ;  /* 0x000000ffff0e7224 */ /* 0x000fe200078e0a0e */
[----:B------:R-:W-:Y:S01]  /*12f0*/  ISETP.GT.U32.AND P6, PT, R2, R11, PT ;  /* 0x0000000b0200720c */ /* 0x000fe20003fc4070 */
[----:B------:R-:W-:Y:S01]  /*1300*/  @!P5 IMAD.IADD R10, R10, 0x1, -R2 ;  /* 0x000000010a0ad824 */ /* 0x000fe200078e0a02 */
[----:B------:R-:W-:Y:S01]  /*1310*/  IABS R16, R18 ;  /* 0x0000001200107213 */ /* 0x000fe20000000000 */
[----:B------:R-:W-:Y:S02]  /*1320*/  IMAD R15, R2, R14, R17 ;  /* 0x0000000e020f7224 */ /* 0x000fe400078e0211 */
[----:B------:R-:W-:-:S02]  /*1330*/  @!P4 IMAD.MOV R10, RZ, RZ, -R10 ;  /* 0x000000ffff0ac224 */ /* 0x000fc400078e0a0a */
[----:B------:R-:W-:Y:S01]  /*1340*/  IMAD.HI.U32 R13, R5, R16, RZ ;  /* 0x00000010050d7227 */ /* 0x000fe200078e00ff */
[----:B------:R-:W-:-:S03]  /*1350*/  ISETP.GT.U32.AND P4, PT, R2, R15, PT ;  /* 0x0000000f0200720c */ /* 0x000fc60003f84070 */
[----:B------:R-:W-:Y:S01]  /*1360*/  @!P2 IMAD.IADD R9, R9, 0x1, -R2 ;  /* 0x000000010909a824 */ /* 0x000fe200078e0a02 */
[----:B------:R-:W-:Y:S01]  /*1370*/  ISETP.GE.AND P2, PT, R20, RZ, PT ;  /* 0x000000ff1400720c */ /* 0x000fe20003f46270 */
[----:B------:R-:W-:Y:S01]  /*1380*/  @!P0 IMAD.MOV R8, RZ, RZ, -R8 ;  /* 0x000000ffff088224 */ /* 0x000fe200078e0a08 */
[C---:B------:R-:W-:Y:S01]  /*1390*/  ISETP.GT.U32.AND P0, PT, R2.reuse, R12, PT ;  /* 0x0000000c0200720c */ /* 0x040fe20003f04070 */
[----:B------:R-:W-:Y:S02]  /*13a0*/  IMAD.MOV R13, RZ, RZ, -R13 ;  /* 0x000000ffff0d7224 */ /* 0x000fe400078e0a0d */
[----:B------:R-:W-:Y:S01]  /*13b0*/  @!P6 IMAD.IADD R11, R11, 0x1, -R2 ;  /* 0x000000010b0be824 */ /* 0x000fe200078e0a02 */
[----:B------:R-:W-:Y:S01]  /*13c0*/  ISETP.GE.AND P6, PT, R19, RZ, PT ;  /* 0x000000ff1300720c */ /* 0x000fe20003fc6270 */
[----:B------:R-:W-:Y:S02]  /*13d0*/  IMAD R13, R2, R13, R16 ;  /* 0x0000000d020d7224 */ /* 0x000fe400078e0210 */
[----:B------:R-:W-:-:S02]  /*13e0*/  VIADD R19, R56, 0xd4 ;  /* 0x000000d438137836 */ /* 0x000fc40000000000 */
[----:B------:R-:W-:Y:S01]  /*13f0*/  VIADD R16, R56, 0xd8 ;  /* 0x000000d838107836 */ /* 0x000fe20000000000 */
[----:B------:R-:W-:Y:S01]  /*1400*/  ISETP.GT.U32.AND P5, PT, R2, R13, PT ;  /* 0x0000000d0200720c */ /* 0x000fe20003fa4070 */
[--C-:B------:R-:W-:Y:S01]  /*1410*/  @!P4 IMAD.IADD R15, R15, 0x1, -R2.reuse ;  /* 0x000000010f0fc824 */ /* 0x100fe200078e0a02 */
[----:B------:R-:W-:Y:S01]  /*1420*/  IABS R20, R19 ;  /* 0x0000001300147213 */ /* 0x000fe20000000000 */
[----:B------:R-:W-:Y:S01]  /*1430*/  @!P1 IMAD.MOV R9, RZ, RZ, -R9 ;  /* 0x000000ffff099224 */ /* 0x000fe200078e0a09 */
[----:B------:R-:W-:Y:S01]  /*1440*/  ISETP.GE.AND P1, PT, R18, RZ, PT ;  /* 0x000000ff1200720c */ /* 0x000fe20003f26270 */
[----:B------:R-:W-:Y:S01]  /*1450*/  @!P0 IMAD.IADD R12, R12, 0x1, -R2 ;  /* 0x000000010c0c8824 */ /* 0x000fe200078e0a02 */
[----:B------:R-:W-:Y:S01]  /*1460*/  IABS R18, R16 ;  /* 0x0000001000127213 */ /* 0x000fe20000000000 */
[----:B------:R-:W-:Y:S01]  /*1470*/  @!P2 IMAD.MOV R11, RZ, RZ, -R11 ;  /* 0x000000ffff0ba224 */ /* 0x000fe200078e0a0b */
[----:B------:R-:W-:Y:S01]  /*1480*/  ISETP.GE.AND P2, PT, R16, RZ, PT ;  /* 0x000000ff1000720c */ /* 0x000fe20003f46270 */
[----:B------:R-:W-:Y:S01]  /*1490*/  IMAD.HI.U32 R16, R5, R20, RZ ;  /* 0x0000001405107227 */ /* 0x000fe200078e00ff */
[----:B------:R-:W-:-:S02]  /*14a0*/  ISETP.GT.U32.AND P4, PT, R2, R15, PT ;  /* 0x0000000f0200720c */ /* 0x000fc40003f84070 */
[----:B------:R-:W-:Y:S01]  /*14b0*/  ISETP.GT.U32.AND P0, PT, R2, R12, PT ;  /* 0x0000000c0200720c */ /* 0x000fe20003f04070 */
[----:B------:R-:W-:-:S04]  /*14c0*/  IMAD.HI.U32 R17, R5, R22, RZ ;  /* 0x0000001605117227 */ /* 0x000fc800078e00ff */
[----:B0-----:R-:W-:Y:S02]  /*14d0*/  IMAD.MOV R21, RZ, RZ, -R16 ;  /* 0x000000ffff157224 */ /* 0x001fe400078e0a10 */
[----:B------:R-:W-:Y:S02]  /*14e0*/  @!P5 IMAD.IADD R13, R13, 0x1, -R2 ;  /* 0x000000010d0dd824 */ /* 0x000fe400078e0a02 */
[----:B------:R-:W-:Y:S02]  /*14f0*/  IMAD.MOV R23, RZ, RZ, -R17 ;  /* 0x000000ffff177224 */ /* 0x000fe400078e0a11 */
[C---:B------:R-:W-:Y:S01]  /*1500*/  IMAD R17, R2.reuse, R21, R20 ;  /* 0x0000001502117224 */ /* 0x040fe200078e0214 */
[C---:B------:R-:W-:Y:S01]  /*1510*/  ISETP.GT.U32.AND P5, PT, R2.reuse, R13, PT ;  /* 0x0000000d0200720c */ /* 0x040fe20003fa4070 */
[----:B------:R-:W-:Y:S02]  /*1520*/  @!P4 IMAD.IADD R15, R15, 0x1, -R2 ;  /* 0x000000010f0fc824 */ /* 0x000fe400078e0a02 */
[----:B------:R-:W-:Y:S01]  /*1530*/  IMAD.HI.U32 R14, R5, R18, RZ ;  /* 0x00000012050e7227 */ /* 0x000fe200078e00ff */
[----:B------:R-:W-:-:S03]  /*1540*/  ISETP.GT.U32.AND P4, PT, R2, R17, PT ;  /* 0x000000110200720c */ /* 0x000fc60003f84070 */
[----:B------:R-:W-:Y:S01]  /*1550*/  @!P0 IMAD.IADD R12, R12, 0x1, -R2 ;  /* 0x000000010c0c8824 */ /* 0x000fe200078e0a02 */
[----:B------:R-:W-:Y:S01]  /*1560*/  ISETP.GE.AND P0, PT, R19, RZ, PT ;  /* 0x000000ff1300720c */ /* 0x000fe20003f06270 */
[----:B------:R-:W-:Y:S02]  /*1570*/  IMAD.MOV R19, RZ, RZ, -R14 ;  /* 0x000000ffff137224 */ /* 0x000fe400078e0a0e */
[----:B------:R-:W-:Y:S02]  /*1580*/  VIADD R14, R56, 0xcc ;  /* 0x000000cc380e7836 */ /* 0x000fe40000000000 */
[----:B------:R-:W-:Y:S02]  /*1590*/  IMAD R16, R2, R19, R18 ;  /* 0x0000001302107224 */ /* 0x000fe400078e0212 */
[----:B------:R-:W-:Y:S01]  /*15a0*/  @!P5 IMAD.IADD R13, R13, 0x1, -R2 ;  /* 0x000000010d0dd824 */ /* 0x000fe200078e0a02 */
[----:B------:R-:W-:Y:S01]  /*15b0*/  ISETP.GE.AND P5, PT, R24, RZ, PT ;  /* 0x000000ff1800720c */ /* 0x000fe20003fa6270 */
[C---:B------:R-:W-:Y:S01]  /*15c0*/  IMAD R18, R2.reuse, R23, R22 ;  /* 0x0000001702127224 */ /* 0x040fe200078e0216 */
[----:B------:R-:W-:Y:S01]  /*15d0*/  IABS R22, R14 ;  /* 0x0000000e00167213 */ /* 0x000fe20000000000 */
[----:B------:R-:W-:Y:S01]  /*15e0*/  @!P3 IMAD.MOV R12, RZ, RZ, -R12 ;  /* 0x000000ffff0cb224 */ /* 0x000fe200078e0a0c */
[----:B------:R-:W-:Y:S01]  /*15f0*/  ISETP.GT.U32.AND P3, PT, R2, R16, PT ;  /* 0x000000100200720c */ /* 0x000fe20003f64070 */
[----:B------:R-:W-:Y:S01]  /*1600*/  @!P4 IMAD.IADD R17, R17, 0x1, -R2 ;  /* 0x000000011111c824 */ /* 0x000fe200078e0a02 */
[----:B------:R-:W-:Y:S01]  /*1610*/  IABS R24, R30 ;  /* 0x0000001e00187213 */ /* 0x000fe20000000000 */
[----:B------:R-:W-:Y:S01]  /*1620*/  @!P1 IMAD.MOV R13, RZ, RZ, -R13 ;  /* 0x000000ffff0d9224 */ /* 0x000fe200078e0a0d */
[----:B------:R-:W-:Y:S01]  /*1630*/  ISETP.GE.AND P1, PT, R14, RZ, PT ;  /* 0x000000ff0e00720c */ /* 0x000fe20003f26270 */
[----:B------:R-:W-:Y:S01]  /*1640*/  @!P6 IMAD.MOV R15, RZ, RZ, -R15 ;  /* 0x000000ffff0fe224 */ /* 0x000fe200078e0a0f */
[C---:B------:R-:W-:Y:S01]  /*1650*/  ISETP.GT.U32.AND P4, PT, R2.reuse, R17, PT ;  /* 0x000000110200720c */ /* 0x040fe20003f84070 */
[----:B------:R-:W-:Y:S01]  /*1660*/  IMAD.HI.U32 R14, R5, R22, RZ ;  /* 0x00000016050e7227 */ /* 0x000fe200078e00ff */
[----:B------:R-:W-:-:S03]  /*1670*/  ISETP.GT.U32.AND P6, PT, R2, R18, PT ;  /* 0x000000120200720c */ /* 0x000fc60003fc4070 */
[----:B------:R-:W-:-:S04]  /*1680*/  IMAD.HI.U32 R19, R5, R24, RZ ;  /* 0x0000001805137227 */ /* 0x000fc800078e00ff */
[----:B------:R-:W-:-:S04]  /*1690*/  IMAD.HI.U32 R20, R5, R26, RZ ;  /* 0x0000001a05147227 */ /* 0x000fc800078e00ff */
[----:B------:R-:W-:Y:S02]  /*16a0*/  IMAD.MOV R23, RZ, RZ, -R14 ;  /* 0x000000ffff177224 */ /* 0x000fe400078e0a0e */
[----:B------:R-:W-:Y:S02]  /*16b0*/  IMAD.MOV R25, RZ, RZ, -R19 ;  /* 0x000000ffff197224 */ /* 0x000fe400078e0a13 */
[----:B------:R-:W-:Y:S02]  /*16c0*/  IMAD.MOV R27, RZ, RZ, -R20 ;  /* 0x000000ffff1b7224 */ /* 0x000fe400078e0a14 */
[----:B------:R-:W-:Y:S02]  /*16d0*/  @!P3 IMAD.IADD R16, R16, 0x1, -R2 ;  /* 0x000000011010b824 */ /* 0x000fe400078e0a02 */
[C---:B------:R-:W-:Y:S02]  /*16e0*/  IMAD R19, R2.reuse, R23, R22 ;  /* 0x0000001702137224 */ /* 0x040fe400078e0216 */
[C---:B------:R-:W-:Y:S01]  /*16f0*/  IMAD R20, R2.reuse, R25, R24 ;  /* 0x0000001902147224 */ /* 0x040fe200078e0218 */
[C---:B------:R-:W-:Y:S01]  /*1700*/  ISETP.GT.U32.AND P3, PT, R2.reuse, R16, PT ;  /* 0x000000100200720c */ /* 0x040fe20003f64070 */
[--C-:B------:R-:W-:Y:S01]  /*1710*/  @!P4 IMAD.IADD R17, R17, 0x1, -R2.reuse ;  /* 0x000000011111c824 */ /* 0x100fe200078e0a02 */
[----:B------:R-:W-:Y:S01]  /*1720*/  ISETP.GT.U32.AND P4, PT, R2, R19, PT ;  /* 0x000000130200720c */ /* 0x000fe20003f84070 */
[----:B------:R-:W-:Y:S01]  /*1730*/  @!P6 IMAD.IADD R18, R18, 0x1, -R2 ;  /* 0x000000011212e824 */ /* 0x000fe200078e0a02 */
[----:B------:R-:W-:Y:S01]  /*1740*/  ISETP.GT.U32.AND P6, PT, R2, R20, PT ;  /* 0x000000140200720c */ /* 0x000fe20003fc4070 */
[----:B------:R-:W-:Y:S01]  /*1750*/  IMAD.HI.U32 R21, R5, R28, RZ ;  /* 0x0000001c05157227 */ /* 0x000fe200078e00ff */
[----:B------:R-:W-:-:S03]  /*1760*/  IABS R24, R33 ;  /* 0x0000002100187213 */ /* 0x000fc60000000000 */
[----:B------:R-:W-:Y:S02]  /*1770*/  IMAD.MOV R29, RZ, RZ, -R21 ;  /* 0x000000ffff1d7224 */ /* 0x000fe400078e0a15 */
[----:B------:R-:W-:Y:S01]  /*1780*/  IMAD R21, R2, R27, R26 ;  /* 0x0000001b02157224 */ /* 0x000fe200078e021a */
[----:B------:R-:W-:Y:S01]  /*1790*/  IABS R26, R34 ;  /* 0x00000022001a7213 */ /* 0x000fe20000000000 */
[--C-:B------:R-:W-:Y:S01]  /*17a0*/  @!P3 IMAD.IADD R16, R16, 0x1, -R2.reuse ;  /* 0x000000011010b824 */ /* 0x100fe200078e0a02 */
[----:B------:R-:W-:Y:S01]  /*17b0*/  ISETP.GE.AND P3, PT, R30, RZ, PT ;  /* 0x000000ff1e00720c */ /* 0x000fe20003f66270 */
[--C-:B------:R-:W-:Y:S01]  /*17c0*/  @!P4 IMAD.IADD R19, R19, 0x1, -R2.reuse ;  /* 0x000000011313c824 */ /* 0x100fe200078e0a02 */
[----:B------:R-:W-:Y:S01]  /*17d0*/  ISETP.GT.U32.AND P4, PT, R2, R18, PT ;  /* 0x000000120200720c */ /* 0x000fe20003f84070 */
[----:B------:R-:W-:Y:S01]  /*17e0*/  @!P6 IMAD.IADD R20, R20, 0x1, -R2 ;  /* 0x000000011414e824 */ /* 0x000fe200078e0a02 */
[----:B------:R-:W-:Y:S01]  /*17f0*/  IABS R30, R37 ;  /* 0x00000025001e7213 */ /* 0x000fe20000000000 */
[----:B------:R-:W-:Y:S01]  /*1800*/  @!P2 IMAD.MOV R16, RZ, RZ, -R16 ;  /* 0x000000ffff10a224 */ /* 0x000fe200078e0a10 */
[C---:B------:R-:W-:Y:S01]  /*1810*/  ISETP.GT.U32.AND P2, PT, R2.reuse, R19, PT ;  /* 0x000000130200720c */ /* 0x040fe20003f44070 */
[----:B------:R-:W-:Y:S01]  /*1820*/  IMAD.HI.U32 R14, R5, R24, RZ ;  /* 0x00000018050e7227 */ /* 0x000fe200078e00ff */
[----:B------:R-:W-:-:S03]  /*1830*/  ISETP.GT.U32.AND P6, PT, R2, R20, PT ;  /* 0x000000140200720c */ /* 0x000fc60003fc4070 */
[----:B------:R-:W-:-:S04]  /*1840*/  IMAD.HI.U32 R23, R5, R26, RZ ;  /* 0x0000001a05177227 */ /* 0x000fc800078e00ff */
[----:B------:R-:W-:Y:S02]  /*1850*/  IMAD.MOV R25, RZ, RZ, -R14 ;  /* 0x000000ffff197224 */ /* 0x000fe400078e0a0e */
[C---:B------:R-:W-:Y:S01]  /*1860*/  IMAD R22, R2.reuse, R29, R28 ;  /* 0x0000001d02167224 */ /* 0x040fe200078e021c */
[----:B------:R-:W-:Y:S01]  /*1870*/  IABS R28, R35 ;  /* 0x00000023001c7213 */ /* 0x000fe20000000000 */
[----:B------:R-:W-:Y:S01]  /*1880*/  IMAD.MOV R27, RZ, RZ, -R23 ;  /* 0x000000ffff1b7224 */ /* 0x000fe200078e0a17 */
[----:B------:R-:W-:Y:S01]  /*1890*/  IABS R29, R36 ;  /* 0x00000024001d7213 */ /* 0x000fe20000000000 */
[C---:B------:R-:W-:Y:S02]  /*18a0*/  IMAD R23, R2.reuse, R25, R24 ;  /* 0x0000001902177224 */ /* 0x040fe400078e0218 */
[----:B------:R-:W-:Y:S01]  /*18b0*/  @!P0 IMAD.MOV R17, RZ, RZ, -R17 ;  /* 0x000000ffff118224 */ /* 0x000fe200078e0a11 */
[----:B------:R-:W-:Y:S01]  /*18c0*/  ISETP.GT.U32.AND P0, PT, R2, R21, PT ;  /* 0x000000150200720c */ /* 0x000fe20003f04070 */
[----:B------:R-:W-:Y:S01]  /*18d0*/  @!P4 IMAD.IADD R18, R18, 0x1, -R2 ;  /* 0x000000011212c824 */ /* 0x000fe200078e0a02 */
[C---:B------:R-:W-:Y:S01]  /*18e0*/  ISETP.GT.U32.AND P4, PT, R2.reuse, R22, PT ;  /* 0x000000160200720c */ /* 0x040fe20003f84070 */
[----:B------:R-:W-:-:S02]  /*18f0*/  IMAD R24, R2, R27, R26 ;  /* 0x0000001b02187224 */ /* 0x000fc400078e021a */
[--C-:B------:R-:W-:Y:S01]  /*1900*/  @!P2 IMAD.IADD R19, R19, 0x1, -R2.reuse ;  /* 0x000000011313a824 */ /* 0x100fe200078e0a02 */
[----:B------:R-:W-:Y:S01]  /*1910*/  ISETP.GT.U32.AND P2, PT, R2, R23, PT ;  /* 0x000000170200720c */ /* 0x000fe20003f44070 */
[----:B------:R-:W-:Y:S01]  /*1920*/  @!P6 IMAD.IADD R20, R20, 0x1, -R2 ;  /* 0x000000011414e824 */ /* 0x000fe200078e0a02 */
[----:B------:R-:W-:Y:S01]  /*1930*/  ISETP.GT.U32.AND P6, PT, R2, R24, PT ;  /* 0x000000180200720c */ /* 0x000fe20003fc4070 */
[----:B------:R-:W-:-:S04]  /*1940*/  IMAD.HI.U32 R14, R5, R28, RZ ;  /* 0x0000001c050e7227 */ /* 0x000fc800078e00ff */
[--C-:B------:R-:W-:Y:S01]  /*1950*/  @!P0 IMAD.IADD R21, R21, 0x1, -R2.reuse ;  /* 0x0000000115158824 */ /* 0x100fe200078e0a02 */
[----:B------:R-:W-:Y:S01]  /*1960*/  ISETP.GE.AND P0, PT, R31, RZ, PT ;  /* 0x000000ff1f00720c */ /* 0x000fe20003f06270 */
[----:B------:R-:W-:Y:S01]  /*1970*/  @!P4 IMAD.IADD R22, R22, 0x1, -R2 ;  /* 0x000000011616c824 */ /* 0x000fe200078e0a02 */
[----:B------:R-:W-:Y:S01]  /*1980*/  ISETP.GE.AND P4, PT, R32, RZ, PT ;  /* 0x000000ff2000720c */ /* 0x000fe20003f86270 */
[----:B------:R-:W-:-:S04]  /*1990*/  IMAD.HI.U32 R25, R5, R29, RZ ;  /* 0x0000001d05197227 */ /* 0x000fc800078e00ff */
[--C-:B------:R-:W-:Y:S01]  /*19a0*/  @!P2 IMAD.IADD R23, R23, 0x1, -R2.reuse ;  /* 0x000000011717a824 */ /* 0x100fe200078e0a02 */
[----:B------:R-:W-:Y:S01]  /*19b0*/  ISETP.GT.U32.AND P2, PT, R2, R21, PT ;  /* 0x000000150200720c */ /* 0x000fe20003f44070 */
[----:B------:R-:W-:Y:S01]  /*19c0*/  @!P6 IMAD.IADD R24, R24, 0x1, -R2 ;  /* 0x000000011818e824 */ /* 0x000fe200078e0a02 */
[C---:B------:R-:W-:Y:S01]  /*19d0*/  ISETP.GT.U32.AND P6, PT, R2.reuse, R22, PT ;  /* 0x000000160200720c */ /* 0x040fe20003fc4070 */
[----:B------:R-:W-:Y:S01]  /*19e0*/  @!P5 IMAD.MOV R18, RZ, RZ, -R18 ;  /* 0x000000ffff12d224 */ /* 0x000fe200078e0a12 */
[----:B------:R-:W-:Y:S01]  /*19f0*/  ISETP.GT.U32.AND P5, PT, R2, R23, PT ;  /* 0x000000170200720c */ /* 0x000fe20003fa4070 */
[----:B------:R-:W-:Y:S02]  /*1a00*/  IMAD.MOV R27, RZ, RZ, -R14 ;  /* 0x000000ffff1b7224 */ /* 0x000fe400078e0a0e */
[----:B------:R-:W-:Y:S02]  /*1a10*/  IMAD.MOV R26, RZ, RZ, -R25 ;  /* 0x000000ffff1a7224 */ /* 0x000fe400078e0a19 */
[----:B------:R-:W-:-:S02]  /*1a20*/  VIADD R32, R56, 0xac ;  /* 0x000000ac38207836 */ /* 0x000fc40000000000 */
[C---:B------:R-:W-:Y:S02]  /*1a30*/  IMAD R25, R2.reuse, R27, R28 ;  /* 0x0000001b02197224 */ /* 0x040fe400078e021c */
[C---:B------:R-:W-:Y:S01]  /*1a40*/  IMAD R26, R2.reuse, R26, R29 ;  /* 0x0000001a021a7224 */ /* 0x040fe200078e021d */
[----:B------:R-:W-:Y:S01]  /*1a50*/  IABS R28, R32 ;  /* 0x00000020001c7213 */ /* 0x000fe20000000000 */
[----:B------:R-:W-:Y:S01]  /*1a60*/  @!P1 IMAD.MOV R19, RZ, RZ, -R19 ;  /* 0x000000ffff139224 */ /* 0x000fe200078e0a13 */
[----:B------:R-:W-:Y:S01]  /*1a70*/  ISETP.GT.U32.AND P1, PT, R2, R24, PT ;  /* 0x000000180200720c */ /* 0x000fe20003f24070 */
[--C-:B------:R-:W-:Y:S01]  /*1a80*/  @!P2 IMAD.IADD R21, R21, 0x1, -R2.reuse ;  /* 0x000000011515a824 */ /* 0x100fe200078e0a02 */
[----:B------:R-:W-:Y:S01]  /*1a90*/  ISETP.GE.AND P2, PT, R33, RZ, PT ;  /* 0x000000ff2100720c */ /* 0x000fe20003f46270 */
[----:B------:R-:W-:Y:S01]  /*1aa0*/  @!P6 IMAD.IADD R22, R22, 0x1, -R2 ;  /* 0x000000011616e824 */ /* 0x000fe200078e0a02 */
[----:B------:R-:W-:Y:S01]  /*1ab0*/  ISETP.GT.U32.AND P6, PT, R2, R26, PT ;  /* 0x0000001a0200720c */ /* 0x000fe20003fc4070 */
[----:B------:R-:W-:-:S04]  /*1ac0*/  IMAD.HI.U32 R14, R5, R28, RZ ;  /* 0x0000001c050e7227 */ /* 0x000fc800078e00ff */
[----:B------:R-:W-:Y:S01]  /*1ad0*/  @!P5 IMAD.IADD R23, R23, 0x1, -R2 ;  /* 0x000000011717d824 */ /* 0x000fe200078e0a02 */
[----:B------:R-:W-:Y:S01]  /*1ae0*/  ISETP.GE.AND P5, PT, R34, RZ, PT ;  /* 0x000000ff2200720c */ /* 0x000fe20003fa6270 */
[----:B------:R-:W-:-:S04]  /*1af0*/  IMAD.HI.U32 R27, R5, R30, RZ ;  /* 0x0000001e051b7227 */ /* 0x000fc800078e00ff */
[----:B------:R-:W-:Y:S02]  /*1b00*/  IMAD.MOV R29, RZ, RZ, -R14 ;  /* 0x000000ffff1d7224 */ /* 0x000fe400078e0a0e */
[----:B------:R-:W-:Y:S02]  /*1b10*/  IMAD.MOV R31, RZ, RZ, -R27 ;  /* 0x000000ffff1f7224 */ /* 0x000fe400078e0a1b */
[C---:B------:R-:W-:Y:S02]  /*1b20*/  IMAD R27, R2.reuse, R29, R28 ;  /* 0x0000001d021b7224 */ /* 0x040fe400078e021c */
[----:B------:R-:W-:Y:S01]  /*1b30*/  @!P3 IMAD.MOV R20, RZ, RZ, -R20 ;  /* 0x000000ffff14b224 */ /* 0x000fe200078e0a14 */
[----:B------:R-:W-:Y:S01]  /*1b40*/  ISETP.GT.U32.AND P3, PT, R2, R25, PT ;  /* 0x000000190200720c */ /* 0x000fe20003f64070 */
[--C-:B------:R-:W-:Y:S01]  /*1b50*/  @!P1 IMAD.IADD R24, R24, 0x1, -R2.reuse ;  /* 0x0000000118189824 */ /* 0x100fe200078e0a02 */
[----:B------:R-:W-:Y:S01]  /*1b60*/  ISETP.GE.AND P1, PT, R35, RZ, PT ;  /* 0x000000ff2300720c */ /* 0x000fe20003f26270 */
[----:B------:R-:W-:Y:S01]  /*1b70*/  @!P6 IMAD.IADD R26, R26, 0x1, -R2 ;  /* 0x000000011a1ae824 */ /* 0x000fe200078e0a02 */
[----:B------:R-:W-:Y:S01]  /*1b80*/  ISETP.GE.AND P6, PT, R32, RZ, PT ;  /* 0x000000ff2000720c */ /* 0x000fe20003fc6270 */
[----:B------:R-:W-:-:S02]  /*1b90*/  IMAD R28, R2, R31, R30 ;  /* 0x0000001f021c7224 */ /* 0x000fc400078e021e */
[----:B------:R-:W-:Y:S01]  /*1ba0*/  @!P2 IMAD.MOV R23, RZ, RZ, -R23 ;  /* 0x000000ffff17a224 */ /* 0x000fe200078e0a17 */
[C---:B------:R-:W-:Y:S01]  /*1bb0*/  ISETP.GT.U32.AND P2, PT, R2.reuse, R27, PT ;  /* 0x0000001b0200720c */ /* 0x040fe20003f44070 */
[----:B------:R-:W-:Y:S01]  /*1bc0*/  @!P4 IMAD.MOV R22, RZ, RZ, -R22 ;  /* 0x000000ffff16c224 */ /* 0x000fe200078e0a16 */
[C---:B------:R-:W-:Y:S01]  /*1bd0*/  ISETP.GT.U32.AND P4, PT, R2.reuse, R26, PT ;  /* 0x0000001a0200720c */ /* 0x040fe20003f84070 */
[----:B------:R-:W-:Y:S01]  /*1be0*/  @!P5 IMAD.MOV R24, RZ, RZ, -R24 ;  /* 0x000000ffff18d224 */ /* 0x000fe200078e0a18 */
[----:B------:R-:W-:Y:S01]  /*1bf0*/  ISETP.GT.U32.AND P5, PT, R2, R28, PT ;  /* 0x0000001c0200720c */ /* 0x000fe20003fa4070 */
[----:B------:R-:W-:Y:S02]  /*1c00*/  VIADD R14, R56, 0xa4 ;  /* 0x000000a4380e7836 */ /* 0x000fe40000000000 */
[--C-:B------:R-:W-:Y:S01]  /*1c10*/  @!P3 IMAD.IADD R25, R25, 0x1, -R2.reuse ;  /* 0x000000011919b824 */ /* 0x100fe200078e0a02 */
[----:B------:R-:W-:Y:S01]  /*1c20*/  ISETP.GE.AND P3, PT, R36, RZ, PT ;  /* 0x000000ff2400720c */ /* 0x000fe20003f66270 */
[----:B------:R-:W-:Y:S01]  /*1c30*/  VIADD R29, R56, 0xa0 ;  /* 0x000000a0381d7836 */ /* 0x000fe20000000000 */
[----:B------:R-:W-:Y:S01]  /*1c40*/  IABS R31, R14 ;  /* 0x0000000e001f7213 */ /* 0x000fe20000000000 */
[----:B------:R-:W-:Y:S01]  /*1c50*/  @!P0 IMAD.MOV R21, RZ, RZ, -R21 ;  /* 0x000000ffff158224 */ /* 0x000fe200078e0a15 */
[----:B------:R-:W-:Y:S01]  /*1c60*/  ISETP.GT.U32.AND P0, PT, R2, R25, PT ;  /* 0x000000190200720c */ /* 0x000fe20003f04070 */
[--C-:B------:R-:W-:Y:S01]  /*1c70*/  @!P2 IMAD.IADD R27, R27, 0x1, -R2.reuse ;  /* 0x000000011b1ba824 */ /* 0x100fe200078e0a02 */
[----:B------:R-:W-:Y:S01]  /*1c80*/  IABS R32, R29 ;  /* 0x0000001d00207213 */ /* 0x000fe20000000000 */
[--C-:B------:R-:W-:Y:S01]  /*1c90*/  @!P4 IMAD.IADD R26, R26, 0x1, -R2.reuse ;  /* 0x000000011a1ac824 */ /* 0x100fe200078e0a02 */
[----:B------:R-:W-:Y:S01]  /*1ca0*/  ISETP.GE.AND P4, PT, R14, RZ, PT ;  /* 0x000000ff0e00720c */ /* 0x000fe20003f86270 */
[----:B------:R-:W-:Y:S01]  /*1cb0*/  @!P5 IMAD.IADD R28, R28, 0x1, -R2 ;  /* 0x000000011c1cd824 */ /* 0x000fe200078e0a02 */
[----:B------:R-:W-:Y:S01]  /*1cc0*/  ISETP.GT.U32.AND P5, PT, R2, R27, PT ;  /* 0x0000001b0200720c */ /* 0x000fe20003fa4070 */
[----:B------:R-:W-:Y:S01]  /*1cd0*/  IMAD.HI.U32 R14, R5, R31, RZ ;  /* 0x0000001f050e7227 */ /* 0x000fe200078e00ff */
[----:B------:R-:W-:-:S02]  /*1ce0*/  ISETP.GE.AND P2, PT, R29, RZ, PT ;  /* 0x000000ff1d00720c */ /* 0x000fc40003f46270 */
[----:B------:R-:W-:Y:S01]  /*1cf0*/  IABS R36, R39 ;  /* 0x0000002700247213 */ /* 0x000fe20000000000 */
[----:B------:R-:W-:-:S04]  /*1d00*/  IMAD.HI.U32 R29, R5, R32, RZ ;  /* 0x00000020051d7227 */ /* 0x000fc800078e00ff */
[----:B------:R-:W-:Y:S02]  /*1d10*/  IMAD.MOV R14, RZ, RZ, -R14 ;  /* 0x000000ffff0e7224 */ /* 0x000fe400078e0a0e */
[----:B------:R-:W-:Y:S02]  /*1d20*/  IMAD.MOV R33, RZ, RZ, -R29 ;  /* 0x000000ffff217224 */ /* 0x000fe400078e0a1d */
[----:B------:R-:W-:Y:S02]  /*1d30*/  IMAD R29, R2, R14, R31 ;  /* 0x0000000e021d7224 */ /* 0x000fe400078e021f */
[--C-:B------:R-:W-:Y:S01]  /*1d40*/  @!P0 IMAD.IADD R25, R25, 0x1, -R2.reuse ;  /* 0x0000000119198824 */ /* 0x100fe200078e0a02 */
[----:B------:R-:W-:Y:S01]  /*1d50*/  ISETP.GE.AND P0, PT, R37, RZ, PT ;  /* 0x000000ff2500720c */ /* 0x000fe20003f06270 */
[----:B------:R-:W-:Y:S02]  /*1d60*/  VIADD R30, R56, 0x9c ;  /* 0x0000009c381e7836 */ /* 0x000fe40000000000 */
[----:B------:R-:W-:Y:S01]  /*1d70*/  @!P5 IMAD.IADD R27, R27, 0x1, -R2 ;  /* 0x000000011b1bd824 */ /* 0x000fe200078e0a02 */
[C---:B------:R-:W-:Y:S01]  /*1d80*/  ISETP.GT.U32.AND P5, PT, R2.reuse, R29, PT ;  /* 0x0000001d0200720c */ /* 0x040fe20003fa4070 */
[----:B------:R-:W-:Y:S01]  /*1d90*/  @!P1 IMAD.MOV R25, RZ, RZ, -R25 ;  /* 0x000000ffff199224 */ /* 0x000fe200078e0a19 */
[----:B------:R-:W-:Y:S01]  /*1da0*/  ISETP.GT.U32.AND P1, PT, R2, R28, PT ;  /* 0x0000001c0200720c */ /* 0x000fe20003f24070 */
[----:B------:R-:W-:Y:S01]  /*1db0*/  @!P3 IMAD.MOV R26, RZ, RZ, -R26 ;  /* 0x000000ffff1ab224 */ /* 0x000fe200078e0a1a */
[----:B------:R-:W-:Y:S01]  /*1dc0*/  ISETP.GE.AND P3, PT, R30, RZ, PT ;  /* 0x000000ff1e00720c */ /* 0x000fe20003f66270 */
[----:B------:R-:W-:Y:S01]  /*1dd0*/  @!P6 IMAD.MOV R27, RZ, RZ, -R27 ;  /* 0x000000ffff1be224 */ /* 0x000fe200078e0a1b */
[----:B------:R-:W-:Y:S01]  /*1de0*/  IABS R34, R30 ;  /* 0x0000001e00227213 */ /* 0x000fe20000000000 */
[----:B------:R-:W-:-:S02]  /*1df0*/  IMAD R30, R2, R33, R32 ;  /* 0x00000021021e7224 */ /* 0x000fc400078e0220 */
[----:B------:R-:W-:Y:S02]  /*1e00*/  VIADD R14, R56, 0x98 ;  /* 0x00000098380e7836 */ /* 0x000fe40000000000 */
[----:B------:R-:W-:Y:S01]  /*1e10*/  IMAD.MOV.U32 R32, RZ, RZ, R34 ;  /* 0x000000ffff207224 */ /* 0x000fe200078e0022 */
[----:B------:R-:W-:Y:S01]  /*1e20*/  ISETP.GT.U32.AND P6, PT, R2, R30, PT ;  /* 0x0000001e0200720c */ /* 0x000fe20003fc4070 */
[--C-:B------:R-:W-:Y:S01]  /*1e30*/  @!P5 IMAD.IADD R29, R29, 0x1, -R2.reuse ;  /* 0x000000011d1dd824 */ /* 0x100fe200078e0a02 */
[----:B------:R-:W-:Y:S01]  /*1e40*/  IABS R34, R14 ;  /* 0x0000000e00227213 */ /* 0x000fe20000000000 */
[----:B------:R-:W-:Y:S01]  /*1e50*/  @!P1 IMAD.IADD R28, R28, 0x1, -R2 ;  /* 0x000000011c1c9824 */ /* 0x000fe200078e0a02 */
[----:B------:R-:W-:Y:S01]  /*1e60*/  ISETP.GE.AND P1, PT, R14, RZ, PT ;  /* 0x000000ff0e00720c */ /* 0x000fe20003f26270 */
[----:B------:R-:W-:Y:S01]  /*1e70*/  IMAD.HI.U32 R14, R5, R32, RZ ;  /* 0x00000020050e7227 */ /* 0x000fe200078e00ff */
[----:B------:R-:W-:-:S03]  /*1e80*/  ISETP.GT.U32.AND P5, PT, R2, R29, PT ;  /* 0x0000001d0200720c */ /* 0x000fc60003fa4070 */
[----:B------:R-:W-:Y:S02]  /*1e90*/  VIADD R31, R56, 0x94 ;  /* 0x00000094381f7836 */ /* 0x000fe40000000000 */
[----:B------:R-:W-:Y:S02]  /*1ea0*/  IMAD.MOV R33, RZ, RZ, -R14 ;  /* 0x000000ffff217224 */ /* 0x000fe400078e0a0e */
[----:B------:R-:W-:Y:S01]  /*1eb0*/  IMAD.HI.U32 R14, R5, R34, RZ ;  /* 0x00000022050e7227 */ /* 0x000fe200078e00ff */
[----:B------:R-:W-:-:S03]  /*1ec0*/  IABS R35, R31 ;  /* 0x0000001f00237213 */ /* 0x000fc60000000000 */
[----:B------:R-:W-:Y:S02]  /*1ed0*/  @!P6 IMAD.IADD R30, R30, 0x1, -R2 ;  /* 0x000000011e1ee824 */ /* 0x000fe400078e0a02 */
[----:B------:R-:W-:Y:S01]  /*1ee0*/  @!P0 IMAD.MOV R28, RZ, RZ, -R28 ;  /* 0x000000ffff1c8224 */ /* 0x000fe200078e0a1c */
[----:B------:R-:W-:Y:S01]  /*1ef0*/  ISETP.GE.AND P0, PT, R31, RZ, PT ;  /* 0x000000ff1f00720c */ /* 0x000fe20003f06270 */
[C---:B------:R-:W-:Y:S01]  /*1f00*/  IMAD R31, R2.reuse, R33, R32 ;  /* 0x00000021021f7224 */ /* 0x040fe200078e0220 */
[----:B------:R-:W-:Y:S01]  /*1f10*/  ISETP.GT.U32.AND P6, PT, R2, R30, PT ;  /* 0x0000001e0200720c */ /* 0x000fe20003fc4070 */
[----:B------:R-:W-:Y:S02]  /*1f20*/  IMAD.MOV R33, RZ, RZ, -R14 ;  /* 0x000000ffff217224 */ /* 0x000fe400078e0a0e */
[----:B------:R-:W-:-:S04]  /*1f30*/  IMAD.HI.U32 R14, R5, R35, RZ ;  /* 0x00000023050e7227 */ /* 0x000fc800078e00ff */
[C---:B------:R-:W-:Y:S02]  /*1f40*/  IMAD R32, R2.reuse, R33, R34 ;  /* 0x0000002102207224 */ /* 0x040fe400078e0222 */
[----:B------:R-:W-:Y:S01]  /*1f50*/  @!P5 IMAD.IADD R29, R29, 0x1, -R2 ;  /* 0x000000011d1dd824 */ /* 0x000fe200078e0a02 */
[----:B------:R-:W-:Y:S01]  /*1f60*/  ISETP.GT.U32.AND P5, PT, R2, R31, PT ;  /* 0x0000001f0200720c */ /* 0x000fe20003fa4070 */
[----:B------:R-:W-:-:S04]  /*1f70*/  IMAD.HI.U32 R33, R5, R36, RZ ;  /* 0x0000002405217227 */ /* 0x000fc800078e00ff */
[----:B------:R-:W-:Y:S02]  /*1f80*/  IMAD.MOV R14, RZ, RZ, -R14 ;  /* 0x000000ffff0e7224 */ /* 0x000fe400078e0a0e */
[----:B------:R-:W-:Y:S02]  /*1f90*/  IMAD.MOV R37, RZ, RZ, -R33 ;  /* 0x000000ffff257224 */ /* 0x000fe400078e0a21 */
[C---:B------:R-:W-:Y:S02]  /*1fa0*/  IMAD R33, R2.reuse, R14, R35 ;  /* 0x0000000e02217224 */ /* 0x040fe400078e0223 */
[----:B------:R-:W-:Y:S01]  /*1fb0*/  IMAD R34, R2, R37, R36 ;  /* 0x0000002502227224 */ /* 0x000fe200078e0224 */
[----:B------:R-:W-:Y:S01]  /*1fc0*/  IABS R36, R43 ;  /* 0x0000002b00247213 */ /* 0x000fe20000000000 */
[--C-:B------:R-:W-:Y:S01]  /*1fd0*/  @!P6 IMAD.IADD R30, R30, 0x1, -R2.reuse ;  /* 0x000000011e1ee824 */ /* 0x100fe200078e0a02 */
[C---:B------:R-:W-:Y:S01]  /*1fe0*/  ISETP.GT.U32.AND P6, PT, R2.reuse, R33, PT ;  /* 0x000000210200720c */ /* 0x040fe20003fc4070 */
[----:B------:R-:W-:Y:S01]  /*1ff0*/  @!P5 IMAD.IADD R31, R31, 0x1, -R2 ;  /* 0x000000011f1fd824 */ /* 0x000fe200078e0a02 */
[----:B------:R-:W-:Y:S01]  /*2000*/  ISETP.GT.U32.AND P5, PT, R2, R34, PT ;  /* 0x000000220200720c */ /* 0x000fe20003fa4070 */
[----:B------:R-:W-:-:S04]  /*2010*/  IMAD.HI.U32 R14, R5, R38, RZ ;  /* 0x00000026050e7227 */ /* 0x000fc800078e00ff */
[----:B------:R-:W-:Y:S01]  /*2020*/  @!P4 IMAD.MOV R29, RZ, RZ, -R29 ;  /* 0x000000ffff1dc224 */ /* 0x000fe200078e0a1d */
[----:B------:R-:W-:Y:S01]  /*2030*/  ISETP.GT.U32.AND P4, PT, R2, R32, PT ;  /* 0x000000200200720c */ /* 0x000fe20003f84070 */
[----:B------:R-:W-:Y:S02]  /*2040*/  IMAD.MOV R35, RZ, RZ, -R14 ;  /* 0x000000ffff237224 */ /* 0x000fe400078e0a0e */
[----:B------:R-:W-:-:S04]  /*2050*/  IMAD.HI.U32 R14, R5, R36, RZ ;  /* 0x00000024050e7227 */ /* 0x000fc800078e00ff */
[--C-:B------:R-:W-:Y:S02]  /*2060*/  @!P6 IMAD.IADD R33, R33, 0x1, -R2.reuse ;  /* 0x000000012121e824 */ /* 0x100fe400078e0a02 */
[----:B------:R-:W-:Y:S02]  /*2070*/  @!P5 IMAD.IADD R34, R34, 0x1, -R2 ;  /* 0x000000012222d824 */ /* 0x000fe400078e0a02 */
[----:B------:R-:W-:Y:S01]  /*2080*/  IMAD.MOV R37, RZ, RZ, -R14 ;  /* 0x000000ffff257224 */ /* 0x000fe200078e0a0e */
[----:B------:R-:W-:Y:S01]  /*2090*/  ISETP.GT.U32.AND P5, PT, R2, R33, PT ;  /* 0x000000210200720c */ /* 0x000fe20003fa4070 */
[----:B------:R-:W-:Y:S01]  /*20a0*/  @!P4 IMAD.IADD R32, R32, 0x1, -R2 ;  /* 0x000000012020c824 */ /* 0x000fe200078e0a02 */
[C---:B------:R-:W-:Y:S01]  /*20b0*/  ISETP.GT.U32.AND P4, PT, R2.reuse, R31, PT ;  /* 0x0000001f0200720c */ /* 0x040fe20003f84070 */
[----:B------:R-:W-:Y:S02]  /*20c0*/  IMAD R36, R2, R37, R36 ;  /* 0x0000002502247224 */ /* 0x000fe400078e0224 */
[----:B------:R-:W-:Y:S01]  /*20d0*/  VIADD R44, R56, 0x84 ;  /* 0x00000084382c7836 */ /* 0x000fe20000000000 */
[C---:B------:R-:W-:Y:S01]  /*20e0*/  ISETP.GT.U32.AND P6, PT, R2.reuse, R32, PT ;  /* 0x000000200200720c */ /* 0x040fe20003fc4070 */
[----:B------:R-:W-:Y:S01]  /*20f0*/  @!P2 IMAD.MOV R30, RZ, RZ, -R30 ;  /* 0x000000ffff1ea224 */ /* 0x000fe200078e0a1e */
[----:B------:R-:W-:Y:S01]  /*2100*/  ISETP.GT.U32.AND P2, PT, R2, R34, PT ;  /* 0x000000220200720c */ /* 0x000fe20003f44070 */
[----:B------:R-:W-:-:S02]  /*2110*/  VIADD R45, R56, 0x80 ;  /* 0x00000080382d7836 */ /* 0x000fc40000000000 */
[C---:B------:R-:W-:Y:S01]  /*2120*/  IMAD R35, R2.reuse, R35, R38 ;  /* 0x0000002302237224 */ /* 0x040fe200078e0226 */
[----:B------:R-:W-:Y:S01]  /*2130*/  IABS R38, R44 ;  /* 0x0000002c00267213 */ /* 0x000fe20000000000 */
[----:B------:R-:W-:Y:S01]  /*2140*/  @!P5 IMAD.IADD R33, R33, 0x1, -R2 ;  /* 0x000000012121d824 */ /* 0x000fe200078e0a02 */
[----:B------:R-:W-:Y:S01]  /*2150*/  ISETP.GT.U32.AND P5, PT, R2, R36, PT ;  /* 0x000000240200720c */ /* 0x000fe20003fa4070 */
[----:B------:R-:W-:Y:S01]  /*2160*/  VIADD R46, R56, 0x7c ;  /* 0x0000007c382e7836 */ /* 0x000fe20000000000 */
[----:B------:R-:W-:Y:S01]  /*2170*/  IABS R40, R45 ;  /* 0x0000002d00287213 */ /* 0x000fe20000000000 */
[----:B------:R-:W-:-:S03]  /*2180*/  IMAD.HI.U32 R14, R5, R38, RZ ;  /* 0x00000026050e7227 */ /* 0x000fc600078e00ff */
[----:B------:R-:W-:Y:S01]  /*2190*/  IABS R42, R46 ;  /* 0x0000002e002a7213 */ /* 0x000fe20000000000 */
[----:B------:R-:W-:Y:S01]  /*21a0*/  @!P6 IMAD.IADD R32, R32, 0x1, -R2 ;  /* 0x000000012020e824 */ /* 0x000fe200078e0a02 */
[----:B------:R-:W-:Y:S01]  /*21b0*/  ISETP.GE.AND P6, PT, R39, RZ, PT ;  /* 0x000000ff2700720c */ /* 0x000fe20003fc6270 */
[----:B------:R-:W-:-:S04]  /*21c0*/  IMAD.HI.U32 R37, R5, R40, RZ ;  /* 0x0000002805257227 */ /* 0x000fc800078e00ff */
[----:B------:R-:W-:Y:S02]  /*21d0*/  @!P5 IMAD.IADD R36, R36, 0x1, -R2 ;  /* 0x000000012424d824 */ /* 0x000fe400078e0a02 */
[----:B------:R-:W-:Y:S02]  /*21e0*/  IMAD.MOV R39, RZ, RZ, -R14 ;  /* 0x000000ffff277224 */ /* 0x000fe400078e0a0e */
[----:B------:R-:W-:Y:S01]  /*21f0*/  @!P2 IMAD.IADD R34, R34, 0x1, -R2 ;  /* 0x000000012222a824 */ /* 0x000fe200078e0a02 */
[----:B------:R-:W-:Y:S01]  /*2200*/  ISETP.GT.U32.AND P5, PT, R2, R36, PT ;  /* 0x000000240200720c */ /* 0x000fe20003fa4070 */
[----:B------:R-:W-:Y:S01]  /*2210*/  IMAD.HI.U32 R14, R5, R42, RZ ;  /* 0x0000002a050e7227 */ /* 0x000fe200078e00ff */
[----:B------:R-:W-:-:S03]  /*2220*/  ISETP.GE.AND P2, PT, R41, RZ, PT ;  /* 0x000000ff2900720c */ /* 0x000fc60003f46270 */
[----:B------:R-:W-:Y:S02]  /*2230*/  IMAD.MOV R41, RZ, RZ, -R37 ;  /* 0x000000ffff297224 */ /* 0x000fe400078e0a25 */
[C---:B------:R-:W-:Y:S02]  /*2240*/  IMAD R37, R2.reuse, R39, R38 ;  /* 0x0000002702257224 */ /* 0x040fe400078e0226 */
[----:B------:R-:W-:Y:S02]  /*2250*/  IMAD.MOV R39, RZ, RZ, -R14 ;  /* 0x000000ffff277224 */ /* 0x000fe400078e0a0e */
[----:B------:R-:W-:Y:S01]  /*2260*/  @!P4 IMAD.IADD R31, R31, 0x1, -R2 ;  /* 0x000000011f1fc824 */ /* 0x000fe200078e0a02 */
[C---:B------:R-:W-:Y:S01]  /*2270*/  ISETP.GT.U32.AND P4, PT, R2.reuse, R35, PT ;  /* 0x000000230200720c */ /* 0x040fe20003f84070 */
[----:B------:R-:W-:Y:S02]  /*2280*/  IMAD R39, R2, R39, R42 ;  /* 0x0000002702277224 */ /* 0x000fe400078e022a */
[----:B------:R-:W-:-:S02]  /*2290*/  @!P5 IMAD.IADD R36, R36, 0x1, -R2 ;  /* 0x000000012424d824 */ /* 0x000fc400078e0a02 */
[----:B------:R-:W-:Y:S01]  /*22a0*/  VIADD R47, R56, 0x78 ;  /* 0x00000078382f7836 */ /* 0x000fe20000000000 */
[C---:B------:R-:W-:Y:S01]  /*22b0*/  ISETP.GT.U32.AND P5, PT, R2.reuse, R39, PT ;  /* 0x000000270200720c */ /* 0x040fe20003fa4070 */
[----:B------:R-:W-:Y:S02]  /*22c0*/  IMAD R38, R2, R41, R40 ;  /* 0x0000002902267224 */ /* 0x000fe400078e0228 */
[----:B------:R-:W-:Y:S01]  /*22d0*/  VIADD R48, R56, 0x74 ;  /* 0x0000007438307836 */ /* 0x000fe20000000000 */
[----:B------:R-:W-:Y:S01]  /*22e0*/  IABS R40, R47 ;  /* 0x0000002f00287213 */ /* 0x000fe20000000000 */
[----:B------:R-:W-:Y:S02]  /*22f0*/  @!P3 IMAD.MOV R31, RZ, RZ, -R31 ;  /* 0x000000ffff1fb224 */ /* 0x000fe400078e0a1f */
[----:B------:R-:W-:Y:S01]  /*2300*/  @!P4 IMAD.IADD R35, R35, 0x1, -R2 ;  /* 0x000000012323c824 */ /* 0x000fe200078e0a02 */
[----:B------:R-:W-:Y:S01]  /*2310*/  IABS R42, R48 ;  /* 0x00000030002a7213 */ /* 0x000fe20000000000 */
[----:B------:R-:W-:Y:S01]  /*2320*/  @!P1 IMAD.MOV R32, RZ, RZ, -R32 ;  /* 0x000000ffff209224 */ /* 0x000fe200078e0a20 */
[C---:B------:R-:W-:Y:S01]  /*2330*/  ISETP.GT.U32.AND P1, PT, R2.reuse, R37, PT ;  /* 0x000000250200720c */ /* 0x040fe20003f24070 */
[----:B------:R-:W-:Y:S01]  /*2340*/  IMAD.HI.U32 R14, R5, R40, RZ ;  /* 0x00000028050e7227 */ /* 0x000fe200078e00ff */
[----:B------:R-:W-:-:S02]  /*2350*/  ISETP.GT.U32.AND P3, PT, R2, R35, PT ;  /* 0x000000230200720c */ /* 0x000fc40003f64070 */
[----:B------:R-:W-:Y:S01]  /*2360*/  ISETP.GE.AND P4, PT, R43, RZ, PT ;  /* 0x000000ff2b00720c */ /* 0x000fe20003f86270 */
[----:B------:R-:W-:Y:S02]  /*2370*/  @!P5 IMAD.IADD R39, R39, 0x1, -R2 ;  /* 0x000000012727d824 */ /* 0x000fe400078e0a02 */
[----:B------:R-:W-:Y:S02]  /*2380*/  IMAD.MOV R41, RZ, RZ, -R14 ;  /* 0x000000ffff297224 */ /* 0x000fe400078e0a0e */
[----:B------:R-:W-:Y:S01]  /*2390*/  IMAD.HI.U32 R14, R5, R42, RZ ;  /* 0x0000002a050e7227 */ /* 0x000fe200078e00ff */
[----:B------:R-:W-:-:S03]  /*23a0*/  ISETP.GT.U32.AND P5, PT, R2, R39, PT ;  /* 0x000000270200720c */ /* 0x000fc60003fa4070 */
[----:B------:R-:W-:Y:S02]  /*23b0*/  IMAD R40, R2, R41, R40 ;  /* 0x0000002902287224 */ /* 0x000fe400078e0228 */
[----:B------:R-:W-:Y:S02]  /*23c0*/  IMAD.MOV R41, RZ, RZ, -R14 ;  /* 0x000000ffff297224 */ /* 0x000fe400078e0a0e */
[--C-:B------:R-:W-:Y:S01]  /*23d0*/  @!P3 IMAD.IADD R35, R35, 0x1, -R2.reuse ;  /* 0x000000012323b824 */ /* 0x100fe200078e0a02 */
[----:B------:R-:W-:Y:S01]  /*23e0*/  ISETP.GE.AND P3, PT, R45, RZ, PT ;  /* 0x000000ff2d00720c */ /* 0x000fe20003f66270 */
[----:B------:R-:W-:Y:S01]  /*23f0*/  @!P1 IMAD.IADD R37, R37, 0x1, -R2 ;  /* 0x0000000125259824 */ /* 0x000fe200078e0a02 */
[----:B------:R-:W-:Y:S01]  /*2400*/  ISETP.GE.AND P1, PT, R46, RZ, PT ;  /* 0x000000ff2e00720c */ /* 0x000fe20003f26270 */
[C---:B------:R-:W-:Y:S02]  /*2410*/  IMAD R41, R2.reuse, R41, R42 ;  /* 0x0000002902297224 */ /* 0x040fe400078e022a */
[----:B------:R-:W-:Y:S01]  /*2420*/  @!P2 IMAD.MOV R35, RZ, RZ, -R35 ;  /* 0x000000ffff23a224 */ /* 0x000fe200078e0a23 */
[C---:B------:R-:W-:Y:S01]  /*2430*/  ISETP.GT.U32.AND P2, PT, R2.reuse, R37, PT ;  /* 0x000000250200720c */ /* 0x040fe20003f44070 */
[----:B------:R-:W-:Y:S01]  /*2440*/  @!P6 IMAD.MOV R34, RZ, RZ, -R34 ;  /* 0x000000ffff22e224 */ /* 0x000fe200078e0a22 */
[C---:B------:R-:W-:Y:S01]  /*2450*/  ISETP.GT.U32.AND P6, PT, R2.reuse, R38, PT ;  /* 0x000000260200720c */ /* 0x040fe20003fc4070 */
[----:B------:R-:W-:Y:S01]  /*2460*/  @!P5 IMAD.IADD R39, R39, 0x1, -R2 ;  /* 0x000000012727d824 */ /* 0x000fe200078e0a02 */
[----:B------:R-:W-:Y:S01]  /*2470*/  ISETP.GT.U32.AND P5, PT, R2, R41, PT ;  /* 0x000000290200720c */ /* 0x000fe20003fa4070 */
[----:B------:R-:W-:-:S02]  /*2480*/  VIADD R49, R56, 0x70 ;  /* 0x0000007038317836 */ /* 0x000fc40000000000 */
[----:B------:R-:W-:Y:S01]  /*2490*/  @!P0 IMAD.MOV R33, RZ, RZ, -R33 ;  /* 0x000000ffff218224 */ /* 0x000fe200078e0a21 */
[----:B------:R-:W-:Y:S01]  /*24a0*/  ISETP.GE.AND P0, PT, R44, RZ, PT ;  /* 0x000000ff2c00720c */ /* 0x000fe20003f06270 */
[C---:B------:R-:W-:Y:S01]  /*24b0*/  VIADD R50, R56.reuse, 0x6c ;  /* 0x0000006c38327836 */ /* 0x040fe20000000000 */
[----:B------:R-:W-:Y:S01]  /*24c0*/  IABS R43, R49 ;  /* 0x00000031002b7213 */ /* 0x000fe20000000000 */
[----:B------:R-:W-:Y:S02]  /*24d0*/  VIADD R51, R56, 0x68 ;  /* 0x0000006838337836 */ /* 0x000fe40000000000 */
[--C-:B------:R-:W-:Y:S01]  /*24e0*/  @!P2 IMAD.IADD R37, R37, 0x1, -R2.reuse ;  /* 0x000000012525a824 */ /* 0x100fe200078e0a02 */
[----:B------:R-:W-:Y:S01]  /*24f0*/  IABS R44, R50 ;  /* 0x00000032002c7213 */ /* 0x000fe20000000000 */
[----:B------:R-:W-:Y:S01]  /*2500*/  IMAD.HI.U32 R14, R5, R43, RZ ;  /* 0x0000002b050e7227 */ /* 0x000fe200078e00ff */
[----:B------:R-:W-:Y:S02]  /*2510*/  ISETP.GT.U32.AND P2, PT, R2, R40, PT ;  /* 0x000000280200720c */ /* 0x000fe40003f44070 */
[----:B------:R-:W-:Y:S01]  /*2520*/  IABS R46, R51 ;  /* 0x00000033002e7213 */ /* 0x000fe20000000000 */
[----:B------:R-:W-:-:S02]  /*2530*/  @!P6 IMAD.IADD R38, R38, 0x1, -R2 ;  /* 0x000000012626e824 */ /* 0x000fc400078e0a02 */
[----:B------:R-:W-:-:S03]  /*2540*/  IMAD.HI.U32 R42, R5, R44, RZ ;  /* 0x0000002c052a7227 */ /* 0x000fc600078e00ff */
[C---:B------:R-:W-:Y:S01]  /*2550*/  ISETP.GT.U32.AND P6, PT, R2.reuse, R38, PT ;  /* 0x000000260200720c */ /* 0x040fe20003fc4070 */
[----:B------:R-:W-:Y:S02]  /*2560*/  @!P5 IMAD.IADD R41, R41, 0x1, -R2 ;  /* 0x000000012929d824 */ /* 0x000fe400078e0a02 */
[----:B------:R-:W-:Y:S02]  /*2570*/  IMAD.MOV R14, RZ, RZ, -R14 ;  /* 0x000000ffff0e7224 */ /* 0x000fe400078e0a0e */
[----:B------:R-:W-:Y:S02]  /*2580*/  IMAD.MOV R45, RZ, RZ, -R42 ;  /* 0x000000ffff2d7224 */ /* 0x000fe400078e0a2a */
[----:B------:R-:W-:Y:S01]  /*2590*/  @!P0 IMAD.MOV R37, RZ, RZ, -R37 ;  /* 0x000000ffff258224 */ /* 0x000fe200078e0a25 */
[C---:B------:R-:W-:Y:S01]  /*25a0*/  ISETP.GT.U32.AND P0, PT, R2.reuse, R41, PT ;  /* 0x000000290200720c */ /* 0x040fe20003f04070 */
[----:B------:R-:W-:Y:S02]  /*25b0*/  IMAD R42, R2, R14, R43 ;  /* 0x0000000e022a7224 */ /* 0x000fe400078e022b */
[----:B------:R-:W-:-:S03]  /*25c0*/  IMAD.HI.U32 R14, R5, R46, RZ ;  /* 0x0000002e050e7227 */ /* 0x000fc600078e00ff */
[C---:B------:R-:W-:Y:S01]  /*25d0*/  ISETP.GT.U32.AND P5, PT, R2.reuse, R42, PT ;  /* 0x0000002a0200720c */ /* 0x040fe20003fa4070 */
[----:B------:R-:W-:Y:S02]  /*25e0*/  IMAD R43, R2, R45, R44 ;  /* 0x0000002d022b7224 */ /* 0x000fe400078e022c */
[----:B------:R-:W-:Y:S02]  /*25f0*/  IMAD.MOV R45, RZ, RZ, -R14 ;  /* 0x000000ffff2d7224 */ /* 0x000fe400078e0a0e */
[----:B------:R-:W-:Y:S01]  /*2600*/  @!P2 IMAD.IADD R40, R40, 0x1, -R2 ;  /* 0x000000012828a824 */ /* 0x000fe200078e0a02 */
[----:B------:R-:W-:Y:S01]  /*2610*/  ISETP.GE.AND P2, PT, R48, RZ, PT ;  /* 0x000000ff3000720c */ /* 0x000fe20003f46270 */
[----:B------:R-:W-:Y:S02]  /*2620*/  IMAD R44, R2, R45, R46 ;  /* 0x0000002d022c7224 */ /* 0x000fe400078e022e */
[----:B------:R-:W-:Y:S02]  /*2630*/  VIADD R48, R56, 0x64 ;  /* 0x0000006438307836 */ /* 0x000fe40000000000 */
[--C-:B------:R-:W-:Y:S01]  /*2640*/  @!P6 IMAD.IADD R38, R38, 0x1, -R2.reuse ;  /* 0x000000012626e824 */ /* 0x100fe200078e0a02 */
[----:B------:R-:W-:Y:S01]  /*2650*/  ISETP.GE.AND P6, PT, R47, RZ, PT ;  /* 0x000000ff2f00720c */ /* 0x000fe20003fc6270 */
[--C-:B------:R-:W-:Y:S01]  /*2660*/  @!P0 IMAD.IADD R41, R41, 0x1, -R2.reuse ;  /* 0x0000000129298824 */ /* 0x100fe200078e0a02 */
[----:B------:R-:W-:Y:S01]  /*2670*/  ISETP.GT.U32.AND P0, PT, R2, R44, PT ;  /* 0x0000002c0200720c */ /* 0x000fe20003f04070 */
[----:B------:R-:W-:Y:S01]  /*2680*/  @!P1 IMAD.MOV R39, RZ, RZ, -R39 ;  /* 0x000000ffff279224 */ /* 0x000fe200078e0a27 */
[----:B------:R-:W-:Y:S01]  /*2690*/  IABS R47, R48 ;  /* 0x00000030002f7213 */ /* 0x000fe20000000000 */
[----:B------:R-:W-:Y:S01]  /*26a0*/  VIADD R46, R56, 0x60 ;  /* 0x00000060382e7836 */ /* 0x000fe20000000000 */
[----:B------:R-:W-:Y:S01]  /*26b0*/  ISETP.GT.U32.AND P1, PT, R2, R43, PT ;  /* 0x0000002b0200720c */ /* 0x000fe20003f24070 */
[----:B------:R-:W-:Y:S01]  /*26c0*/  @!P5 IMAD.IADD R42, R42, 0x1, -R2 ;  /* 0x000000012a2ad824 */ /* 0x000fe200078e0a02 */
[----:B------:R-:W-:Y:S01]  /*26d0*/  ISETP.GE.AND P5, PT, R51, RZ, PT ;  /* 0x000000ff3300720c */ /* 0x000fe20003fa6270 */
[----:B------:R-:W-:Y:S01]  /*26e0*/  IMAD.MOV.U32 R45, RZ, RZ, R47 ;  /* 0x000000ffff2d7224 */ /* 0x000fe200078e002f */
[----:B------:R-:W-:Y:S01]  /*26f0*/  IABS R47, R46 ;  /* 0x0000002e002f7213 */ /* 0x000fe20000000000 */
[----:B------:R-:W-:Y:S01]  /*2700*/  @!P4 IMAD.MOV R36, RZ, RZ, -R36 ;  /* 0x000000ffff24c224 */ /* 0x000fe200078e0a24 */
[----:B------:R-:W-:Y:S01]  /*2710*/  ISETP.GT.U32.AND P4, PT, R2, R40, PT ;  /* 0x000000280200720c */ /* 0x000fe20003f84070 */
[----:B------:R-:W-:-:S04]  /*2720*/  IMAD.HI.U32 R14, R5, R45, RZ ;  /* 0x0000002d050e7227 */ /* 0x000fc800078e00ff */
[----:B------:R-:W-:Y:S02]  /*2730*/  @!P0 IMAD.IADD R44, R44, 0x1, -R2 ;  /* 0x000000012c2c8824 */ /* 0x000fe400078e0a02 */
[----:B------:R-:W-:Y:S02]  /*2740*/  IMAD.MOV R14, RZ, RZ, -R14 ;  /* 0x000000ffff0e7224 */ /* 0x000fe400078e0a0e */
[----:B------:R-:W-:Y:S01]  /*2750*/  @!P1 IMAD.IADD R43, R43, 0x1, -R2 ;  /* 0x000000012b2b9824 */ /* 0x000fe200078e0a02 */
[C---:B------:R-:W-:Y:S01]  /*2760*/  ISETP.GT.U32.AND P1, PT, R2.reuse, R42, PT ;  /* 0x0000002a0200720c */ /* 0x040fe20003f24070 */
[C---:B------:R-:W-:Y:S01]  /*2770*/  IMAD R45, R2.reuse, R14, R45 ;  /* 0x0000000e022d7224 */ /* 0x040fe200078e022d */
[----:B------:R-:W-:Y:S01]  /*2780*/  ISETP.GT.U32.AND P0, PT, R2, R44, PT ;  /* 0x0000002c0200720c */ /* 0x000fe20003f04070 */
[----:B------:R-:W-:-:S04]  /*2790*/  IMAD.HI.U32 R14, R5, R47, RZ ;  /* 0x0000002f050e7227 */ /* 0x000fc800078e00ff */
[----:B------:R-:W-:Y:S02]  /*27a0*/  IMAD.MOV R14, RZ, RZ, -R14 ;  /* 0x000000ffff0e7224 */ /* 0x000fe400078e0a0e */
[--C-:B------:R-:W-:Y:S01]  /*27b0*/  @!P4 IMAD.IADD R40, R40, 0x1, -R2.reuse ;  /* 0x000000012828c824 */ /* 0x100fe200078e0a02 */
[----:B------:R-:W-:Y:S01]  /*27c0*/  ISETP.GE.AND P4, PT, R50, RZ, PT ;  /* 0x000000ff3200720c */ /* 0x000fe20003f86270 */
[----:B------:R-:W-:Y:S02]  /*27d0*/  IMAD R47, R2, R14, R47 ;  /* 0x0000000e022f7224 */ /* 0x000fe400078e022f */
[--C-:B------:R-:W-:Y:S01]  /*27e0*/  @!P1 IMAD.IADD R42, R42, 0x1, -R2.reuse ;  /* 0x000000012a2a9824 */ /* 0x100fe200078e0a02 */
[----:B------:R-:W-:Y:S01]  /*27f0*/  ISETP.GT.U32.AND P1, PT, R2, R45, PT ;  /* 0x0000002d0200720c */ /* 0x000fe20003f24070 */
[----:B------:R-:W-:Y:S01]  /*2800*/  @!P0 IMAD.IADD R44, R44, 0x1, -R2 ;  /* 0x000000012c2c8824 */ /* 0x000fe200078e0a02 */
[----:B------:R-:W-:Y:S01]  /*2810*/  ISETP.GT.U32.AND P0, PT, R2, R47, PT ;  /* 0x0000002f0200720c */ /* 0x000fe20003f04070 */
[----:B------:R-:W-:Y:S01]  /*2820*/  @!P3 IMAD.MOV R38, RZ, RZ, -R38 ;  /* 0x000000ffff26b224 */ /* 0x000fe200078e0a26 */
[----:B------:R-:W-:Y:S01]  /*2830*/  ISETP.GE.AND P3, PT, R49, RZ, PT ;  /* 0x000000ff3100720c */ /* 0x000fe20003f66270 */
[----:B------:R-:W-:-:S02]  /*2840*/  VIADD R50, R56, 0x5c ;  /* 0x0000005c38327836 */ /* 0x000fc40000000000 */
[----:B------:R-:W-:Y:S01]  /*2850*/  @!P6 IMAD.MOV R40, RZ, RZ, -R40 ;  /* 0x000000ffff28e224 */ /* 0x000fe200078e0a28 */
[----:B------:R-:W-:Y:S01]  /*2860*/  ISETP.GT.U32.AND P6, PT, R2, R43, PT ;  /* 0x0000002b0200720c */ /* 0x000fe20003fc4070 */
[----:B------:R-:W-:Y:S01]  /*2870*/  @!P2 IMAD.MOV R41, RZ, RZ, -R41 ;  /* 0x000000ffff29a224 */ /* 0x000fe200078e0a29 */
[----:B------:R-:W-:Y:S01]  /*2880*/  IABS R49, R50 ;  /* 0x0000003200317213 */ /* 0x000fe20000000000 */
[----:B------:R-:W-:Y:S01]  /*2890*/  VIADD R52, R56, 0x54 ;  /* 0x0000005438347836 */ /* 0x000fe20000000000 */
[----:B------:R-:W-:Y:S01]  /*28a0*/  ISETP.GE.AND P2, PT, R48, RZ, PT ;  /* 0x000000ff3000720c */ /* 0x000fe20003f46270 */
[----:B------:R-:W-:Y:S02]  /*28b0*/  VIADD R48, R56, 0x58 ;  /* 0x0000005838307836 */ /* 0x000fe40000000000 */
[----:B------:R-:W-:Y:S01]  /*28c0*/  IMAD.HI.U32 R14, R5, R49, RZ ;  /* 0x00000031050e7227 */ /* 0x000fe200078e00ff */
[----:B------:R-:W-:Y:S02]  /*28d0*/  IABS R53, R52 ;  /* 0x0000003400357213 */ /* 0x000fe40000000000 */
[----:B------:R-:W-:Y:S01]  /*28e0*/  IABS R51, R48 ;  /* 0x0000003000337213 */ /* 0x000fe20000000000 */
[--C-:B------:R-:W-:Y:S01]  /*28f0*/  @!P1 IMAD.IADD R45, R45, 0x1, -R2.reuse ;  /* 0x000000012d2d9824 */ /* 0x100fe200078e0a02 */
[----:B------:R-:W-:Y:S01]  /*2900*/  ISETP.GE.AND P1, PT, R50, RZ, PT ;  /* 0x000000ff3200720c */ /* 0x000fe20003f26270 */
[----:B------:R-:W-:-:S02]  /*2910*/  @!P0 IMAD.IADD R47, R47, 0x1, -R2 ;  /* 0x000000012f2f8824 */ /* 0x000fc400078e0a02 */
[----:B------:R-:W-:Y:S02]  /*2920*/  IMAD.MOV R14, RZ, RZ, -R14 ;  /* 0x000000ffff0e7224 */ /* 0x000fe400078e0a0e */
[----:B------:R-:W-:Y:S01]  /*2930*/  @!P3 IMAD.MOV R42, RZ, RZ, -R42 ;  /* 0x000000ffff2ab224 */ /* 0x000fe200078e0a2a */
[C---:B------:R-:W-:Y:S01]  /*2940*/  ISETP.GT.U32.AND P3, PT, R2.reuse, R45, PT ;  /* 0x0000002d0200720c */ /* 0x040fe20003f64070 */
[C---:B------:R-:W-:Y:S01]  /*2950*/  IMAD R49, R2.reuse, R14, R49 ;  /* 0x0000000e02317224 */ /* 0x040fe200078e0231 */
[----:B------:R-:W-:Y:S01]  /*2960*/  ISETP.GT.U32.AND P0, PT, R2, R47, PT ;  /* 0x0000002f0200720c */ /* 0x000fe20003f04070 */
[----:B------:R-:W-:-:S04]  /*2970*/  IMAD.HI.U32 R14, R5, R51, RZ ;  /* 0x00000033050e7227 */ /* 0x000fc800078e00ff */
[----:B------:R-:W-:Y:S01]  /*2980*/  @!P6 IMAD.IADD R43, R43, 0x1, -R2 ;  /* 0x000000012b2be824 */ /* 0x000fe200078e0a02 */
[----:B------:R-:W-:Y:S01]  /*2990*/  ISETP.GE.AND P6, PT, R46, RZ, PT ;  /* 0x000000ff2e00720c */ /* 0x000fe20003fc6270 */
[----:B------:R-:W-:-:S04]  /*29a0*/  IMAD.HI.U32 R46, R5, R53, RZ ;  /* 0x00000035052e7227 */ /* 0x000fc800078e00ff */
[----:B------:R-:W-:Y:S02]  /*29b0*/  IMAD.MOV R14, RZ, RZ, -R14 ;  /* 0x000000ffff0e7224 */ /* 0x000fe400078e0a0e */
[----:B------:R-:W-:Y:S02]  /*29c0*/  IMAD.MOV R46, RZ, RZ, -R46 ;  /* 0x000000ffff2e7224 */ /* 0x000fe400078e0a2e */
[----:B------:R-:W-:Y:S02]  /*29d0*/  IMAD R51, R2, R14, R51 ;  /* 0x0000000e02337224 */ /* 0x000fe400078e0233 */
[--C-:B------:R-:W-:Y:S01]  /*29e0*/  @!P3 IMAD.IADD R45, R45, 0x1, -R2.reuse ;  /* 0x000000012d2db824 */ /* 0x100fe200078e0a02 */
[----:B------:R-:W-:Y:S01]  /*29f0*/  ISETP.GE.AND P3, PT, R52, RZ, PT ;  /* 0x000000ff3400720c */ /* 0x000fe20003f66270 */
[C---:B------:R-:W-:Y:S02]  /*2a00*/  IMAD R53, R2.reuse, R46, R53 ;  /* 0x0000002e02357224 */ /* 0x040fe400078e0235 */
[----:B------:R-:W-:Y:S01]  /*2a10*/  @!P0 IMAD.IADD R47, R47, 0x1, -R2 ;  /* 0x000000012f2f8824 */ /* 0x000fe200078e0a02 */
[----:B------:R-:W-:Y:S01]  /*2a20*/  ISETP.GT.U32.AND P0, PT, R2, R51, PT ;  /* 0x000000330200720c */ /* 0x000fe20003f04070 */
[----:B------:R-:W-:-:S02]  /*2a30*/  IMAD.MOV.U32 R46, RZ, RZ, R45 ;  /* 0x000000ffff2e7224 */ /* 0x000fc400078e002d */
[----:B------:R-:W-:Y:S01]  /*2a40*/  @!P5 IMAD.MOV R44, RZ, RZ, -R44 ;  /* 0x000000ffff2cd224 */ /* 0x000fe200078e0a2c */
[----:B------:R-:W-:Y:S01]  /*2a50*/  ISETP.GE.AND P5, PT, R48, RZ, PT ;  /* 0x000000ff3000720c */ /* 0x000fe20003fa6270 */
[----:B------:R-:W-:Y:S01]  /*2a60*/  @!P2 IMAD.MOV R46, RZ, RZ, -R46 ;  /* 0x000000ffff2ea224 */ /* 0x000fe200078e0a2e */
[----:B------:R-:W-:Y:S01]  /*2a70*/  ISETP.GT.U32.AND P2, PT, R2, R53, PT ;  /* 0x000000350200720c */ /* 0x000fe20003f44070 */
[C---:B------:R-:W-:Y:S02]  /*2a80*/  VIADD R48, R56.reuse, 0x50 ;  /* 0x0000005038307836 */ /* 0x040fe40000000000 */
[----:B------:R-:W-:Y:S02]  /*2a90*/  VIADD R54, R56, 0x48 ;  /* 0x0000004838367836 */ /* 0x000fe40000000000 */
[----:B------:R-:W-:Y:S01]  /*2aa0*/  @!P4 IMAD.MOV R43, RZ, RZ, -R43 ;  /* 0x000000ffff2bc224 */ /* 0x000fe200078e0a2b */
[----:B------:R-:W-:Y:S01]  /*2ab0*/  IABS R50, R48 ;  /* 0x0000003000327213 */ /* 0x000fe20000000000 */
[----:B------:R-:W-:Y:S01]  /*2ac0*/  @!P0 IMAD.IADD R51, R51, 0x1, -R2 ;  /* 0x0000000133338824 */ /* 0x000fe200078e0a02 */
[----:B------:R-:W-:Y:S01]  /*2ad0*/  ISETP.GT.U32.AND P4, PT, R2, R49, PT ;  /* 0x000000310200720c */ /* 0x000fe20003f84070 */
[----:B------:R-:W-:Y:S01]  /*2ae0*/  VIADD R52, R56, 0x4c ;  /* 0x0000004c38347836 */ /* 0x000fe20000000000 */
[----:B------:R-:W-:Y:S01]  /*2af0*/  IABS R57, R54 ;  /* 0x0000003600397213 */ /* 0x000fe20000000000 */
[----:B------:R-:W-:Y:S01]  /*2b00*/  IMAD.HI.U32 R14, R5, R50, RZ ;  /* 0x00000032050e7227 */ /* 0x000fe200078e00ff */
[----:B------:R-:W-:-:S02]  /*2b10*/  ISETP.GT.U32.AND P0, PT, R2, R51, PT ;  /* 0x000000330200720c */ /* 0x000fc40003f04070 */
[----:B------:R-:W-:Y:S01]  /*2b20*/  IABS R55, R52 ;  /* 0x0000003400377213 */ /* 0x000fe20000000000 */
[----:B------:R-:W-:Y:S02]  /*2b30*/  @!P2 IMAD.IADD R53, R53, 0x1, -R2 ;  /* 0x000000013535a824 */ /* 0x000fe400078e0a02 */
[----:B------:R-:W-:Y:S02]  /*2b40*/  IMAD.MOV R45, RZ, RZ, -R14 ;  /* 0x000000ffff2d7224 */ /* 0x000fe400078e0a0e */
[----:B------:R-:W-:Y:S01]  /*2b50*/  @!P6 IMAD.MOV R47, RZ, RZ, -R47 ;  /* 0x000000ffff2fe224 */ /* 0x000fe200078e0a2f */
[C---:B------:R-:W-:Y:S01]  /*2b60*/  ISETP.GT.U32.AND P2, PT, R2.reuse, R53, PT ;  /* 0x000000350200720c */ /* 0x040fe20003f44070 */
[----:B------:R-:W-:Y:S01]  /*2b70*/  IMAD R45, R2, R45, R50 ;  /* 0x0000002d022d7224 */ /* 0x000fe200078e0232 */
[----:B------:R-:W-:Y:S01]  /*2b80*/  ISETP.GE.AND P6, PT, R48, RZ, PT ;  /* 0x000000ff3000720c */ /* 0x000fe20003fc6270 */
[----:B------:R-:W-:-:S04]  /*2b90*/  IMAD.HI.U32 R48, R5, R57, RZ ;  /* 0x0000003905307227 */ /* 0x000fc800078e00ff */
[----:B------:R-:W-:Y:S01]  /*2ba0*/  @!P0 IMAD.IADD R51, R51, 0x1, -R2 ;  /* 0x0000000133338824 */ /* 0x000fe200078e0a02 */
[----:B------:R-:W-:Y:S01]  /*2bb0*/  ISETP.GT.U32.AND P0, PT, R2, R45, PT ;  /* 0x0000002d0200720c */ /* 0x000fe20003f04070 */
[----:B------:R-:W-:Y:S02]  /*2bc0*/  IMAD.MOV R48, RZ, RZ, -R48 ;  /* 0x000000ffff307224 */ /* 0x000fe400078e0a30 */
[----:B------:R-:W-:Y:S02]  /*2bd0*/  @!P4 IMAD.IADD R49, R49, 0x1, -R2 ;  /* 0x000000013131c824 */ /* 0x000fe400078e0a02 */
[----:B------:R-:W-:-:S03]  /*2be0*/  IMAD.HI.U32 R14, R5, R55, RZ ;  /* 0x00000037050e7227 */ /* 0x000fc600078e00ff */
[C---:B------:R-:W-:Y:S01]  /*2bf0*/  ISETP.GT.U32.AND P4, PT, R2.reuse, R49, PT ;  /* 0x000000310200720c */ /* 0x040fe20003f84070 */
[C---:B------:R-:W-:Y:S02]  /*2c00*/  IMAD R57, R2.reuse, R48, R57 ;  /* 0x0000003002397224 */ /* 0x040fe400078e0239 */
[----:B------:R-:W-:Y:S02]  /*2c10*/  @!P2 IMAD.IADD R53, R53, 0x1, -R2 ;  /* 0x000000013535a824 */ /* 0x000fe400078e0a02 */
[----:B------:R-:W-:Y:S02]  /*2c20*/  IMAD.MOV R14, RZ, RZ, -R14 ;  /* 0x000000ffff0e7224 */ /* 0x000fe400078e0a0e */
[----:B------:R-:W-:Y:S01]  /*2c30*/  @!P3 IMAD.MOV R53, RZ, RZ, -R53 ;  /* 0x000000ffff35b224 */ /* 0x000fe200078e0a35 */
[C---:B------:R-:W-:Y:S01]  /*2c40*/  ISETP.GT.U32.AND P3, PT, R2.reuse, R57, PT ;  /* 0x000000390200720c */ /* 0x040fe20003f64070 */
[----:B------:R-:W-:Y:S02]  /*2c50*/  IMAD R55, R2, R14, R55 ;  /* 0x0000000e02377224 */ /* 0x000fe400078e0237 */
[----:B------:R-:W-:-:S02]  /*2c60*/  VIADD R14, R56, 0x44 ;  /* 0x00000044380e7836 */ /* 0x000fc40000000000 */
[--C-:B------:R-:W-:Y:S02]  /*2c70*/  @!P0 IMAD.IADD R45, R45, 0x1, -R2.reuse ;  /* 0x000000012d2d8824 */ /* 0x100fe400078e0a02 */
[----:B------:R-:W-:Y:S01]  /*2c80*/  VIADD R58, R56, 0x40 ;  /* 0x00000040383a7836 */ /* 0x000fe20000000000 */
[----:B------:R-:W-:Y:S01]  /*2c90*/  IABS R59, R14 ;  /* 0x0000000e003b7213 */ /* 0x000fe20000000000 */
[----:B------:R-:W-:Y:S01]  /*2ca0*/  @!P5 IMAD.MOV R51, RZ, RZ, -R51 ;  /* 0x000000ffff33d224 */ /* 0x000fe200078e0a33 */
[----:B------:R-:W-:Y:S01]  /*2cb0*/  ISETP.GT.U32.AND P5, PT, R2, R55, PT ;  /* 0x000000370200720c */ /* 0x000fe20003fa4070 */
[----:B------:R-:W-:Y:S01]  /*2cc0*/  VIADD R60, R56, 0x3c ;  /* 0x0000003c383c7836 */ /* 0x000fe20000000000 */
[----:B------:R-:W-:Y:S01]  /*2cd0*/  ISETP.GT.U32.AND P0, PT, R2, R45, PT ;  /* 0x0000002d0200720c */ /* 0x000fe20003f04070 */
[--C-:B------:R-:W-:Y:S01]  /*2ce0*/  @!P4 IMAD.IADD R49, R49, 0x1, -R2.reuse ;  /* 0x000000013131c824 */ /* 0x100fe200078e0a02 */
[----:B------:R-:W-:Y:S01]  /*2cf0*/  IABS R61, R58 ;  /* 0x0000003a003d7213 */ /* 0x000fe20000000000 */
[----:B------:R-:W-:Y:S01]  /*2d00*/  @!P3 IMAD.IADD R57, R57, 0x1, -R2 ;  /* 0x000000013939b824 */ /* 0x000fe200078e0a02 */
[----:B------:R-:W-:Y:S01]  /*2d10*/  ISETP.GE.AND P4, PT, R52, RZ, PT ;  /* 0x000000ff3400720c */ /* 0x000fe20003f86270 */
[----:B------:R-:W-:Y:S01]  /*2d20*/  VIADD R62, R56, 0x38 ;  /* 0x00000038383e7836 */ /* 0x000fe20000000000 */
[----:B------:R-:W-:Y:S01]  /*2d30*/  ISETP.GE.AND P2, PT, R14, RZ, PT ;  /* 0x000000ff0e00720c */ /* 0x000fe20003f46270 */
[----:B------:R-:W-:Y:S01]  /*2d40*/  IMAD.HI.U32 R14, R5, R59, RZ ;  /* 0x0000003b050e7227 */ /* 0x000fe200078e00ff */
[----:B------:R-:W-:-:S02]  /*2d50*/  IABS R52, R60 ;  /* 0x0000003c00347213 */ /* 0x000fc40000000000 */
[----:B------:R-:W-:Y:S01]  /*2d60*/  ISETP.GT.U32.AND P3, PT, R2, R57, PT ;  /* 0x000000390200720c */ /* 0x000fe20003f64070 */
[----:B------:R-:W-:-:S04]  /*2d70*/  IMAD.HI.U32 R48, R5, R61, RZ ;  /* 0x0000003d05307227 */ /* 0x000fc800078e00ff */
[----:B------:R-:W-:Y:S02]  /*2d80*/  IMAD.MOV R50, RZ, RZ, -R14 ;  /* 0x000000ffff327224 */ /* 0x000fe400078e0a0e */
[----:B------:R-:W-:-:S04]  /*2d90*/  IMAD.HI.U32 R14, R5, R52, RZ ;  /* 0x00000034050e7227 */ /* 0x000fc800078e00ff */
[----:B------:R-:W-:Y:S01]  /*2da0*/  @!P1 IMAD.MOV R49, RZ, RZ, -R49 ;  /* 0x000000ffff319224 */ /* 0x000fe200078e0a31 */
[----:B------:R-:W-:Y:S01]  /*2db0*/  ISETP.GE.AND P1, PT, R54, RZ, PT ;  /* 0x000000ff3600720c */ /* 0x000fe20003f26270 */
[----:B------:R-:W-:Y:S01]  /*2dc0*/  IMAD.MOV R48, RZ, RZ, -R48 ;  /* 0x000000ffff307224 */ /* 0x000fe200078e0a30 */
[----:B------:R-:W-:Y:S01]  /*2dd0*/  IABS R54, R62 ;  /* 0x0000003e00367213 */ /* 0x000fe20000000000 */
[--C-:B------:R-:W-:Y:S02]  /*2de0*/  @!P5 IMAD.IADD R55, R55, 0x1, -R2.reuse ;  /* 0x000000013737d824 */ /* 0x100fe400078e0a02 */
[----:B------:R-:W-:Y:S01]  /*2df0*/  @!P0 IMAD.IADD R45, R45, 0x1, -R2 ;  /* 0x000000012d2d8824 */ /* 0x000fe200078e0a02 */
[----:B------:R-:W-:Y:S01]  /*2e00*/  ISETP.GE.AND P0, PT, R58, RZ, PT ;  /* 0x000000ff3a00720c */ /* 0x000fe20003f06270 */
[----:B------:R-:W-:Y:S01]  /*2e10*/  IMAD.MOV R63, RZ, RZ, -R14 ;  /* 0x000000ffff3f7224 */ /* 0x000fe200078e0a0e */
[C---:B------:R-:W-:Y:S01]  /*2e20*/  ISETP.GT.U32.AND P5, PT, R2.reuse, R55, PT ;  /* 0x000000370200720c */ /* 0x040fe20003fa4070 */
[----:B------:R-:W-:-:S02]  /*2e30*/  IMAD R61, R2, R48, R61 ;  /* 0x00000030023d7224 */ /* 0x000fc400078e023d */
[----:B------:R-:W-:Y:S02]  /*2e40*/  IMAD.MOV.U32 R48, RZ, RZ, R45 ;  /* 0x000000ffff307224 */ /* 0x000fe400078e002d */
[C---:B------:R-:W-:Y:S02]  /*2e50*/  IMAD R59, R2.reuse, R50, R59 ;  /* 0x00000032023b7224 */ /* 0x040fe400078e023b */
[----:B------:R-:W-:Y:S02]  /*2e60*/  IMAD R45, R2, R63, R52 ;  /* 0x0000003f022d7224 */ /* 0x000fe400078e0234 */
[----:B------:R-:W-:-:S04]  /*2e70*/  IMAD.HI.U32 R50, R5, R54, RZ ;  /* 0x0000003605327227 */ /* 0x000fc800078e00ff */
[----:B------:R-:W-:Y:S01]  /*2e80*/  @!P3 IMAD.IADD R57, R57, 0x1, -R2 ;  /* 0x000000013939b824 */ /* 0x000fe200078e0a02 */
[C---:B------:R-:W-:Y:S01]  /*2e90*/  ISETP.GT.U32.AND P3, PT, R2.reuse, R45, PT ;  /* 0x0000002d0200720c */ /* 0x040fe20003f64070 */
[----:B------:R-:W-:Y:S02]  /*2ea0*/  IMAD.MOV R65, RZ, RZ, -R50 ;  /* 0x000000ffff417224 */ /* 0x000fe400078e0a32 */
[----:B------:R-:W-:Y:S01]  /*2eb0*/  @!P5 IMAD.IADD R55, R55, 0x1, -R2 ;  /* 0x000000013737d824 */ /* 0x000fe200078e0a02 */
[C---:B------:R-:W-:Y:S01]  /*2ec0*/  ISETP.GT.U32.AND P5, PT, R2.reuse, R59, PT ;  /* 0x0000003b0200720c */ /* 0x040fe20003fa4070 */
[----:B------:R-:W-:Y:S02]  /*2ed0*/  IMAD R63, R2, R65, R54 ;  /* 0x00000041023f7224 */ /* 0x000fe400078e0236 */
[C---:B------:R-:W-:Y:S02]  /*2ee0*/  VIADD R54, R56.reuse, 0x34 ;  /* 0x0000003438367836 */ /* 0x040fe40000000000 */
[----:B------:R-:W-:-:S02]  /*2ef0*/  VIADD R58, R56, 0x30 ;  /* 0x00000030383a7836 */ /* 0x000fc40000000000 */
[----:B------:R-:W-:Y:S01]  /*2f00*/  @!P4 IMAD.MOV R55, RZ, RZ, -R55 ;  /* 0x000000ffff37c224 */ /* 0x000fe200078e0a37 */
[----:B------:R-:W-:Y:S01]  /*2f10*/  IABS R65, R54 ;  /* 0x0000003600417213 */ /* 0x000fe20000000000 */
[----:B------:R-:W-:Y:S01]  /*2f20*/  @!P1 IMAD.MOV R57, RZ, RZ, -R57 ;  /* 0x000000ffff399224 */ /* 0x000fe200078e0a39 */
[----:B------:R-:W-:Y:S01]  /*2f30*/  ISETP.GE.AND P4, PT, R60, RZ, PT ;  /* 0x000000ff3c00720c */ /* 0x000fe20003f86270 */
[----:B------:R-:W-:Y:S01]  /*2f40*/  @!P3 IMAD.IADD R45, R45, 0x1, -R2 ;  /* 0x000000012d2db824 */ /* 0x000fe200078e0a02 */
[----:B------:R-:W-:Y:S01]  /*2f50*/  IABS R67, R58 ;  /* 0x0000003a00437213 */ /* 0x000fe20000000000 */
[----:B------:R-:W-:Y:S01]  /*2f60*/  VIADD R60, R56, 0x2c ;  /* 0x0000002c383c7836 */ /* 0x000fe20000000000 */
[C---:B------:R-:W-:Y:S01]  /*2f70*/  ISETP.GT.U32.AND P1, PT, R2.reuse, R63, PT ;  /* 0x0000003f0200720c */ /* 0x040fe20003f24070 */
[C---:B------:R-:W-:Y:S01]  /*2f80*/  IMAD.HI.U32 R14, R5.reuse, R65, RZ ;  /* 0x00000041050e7227 */ /* 0x040fe200078e00ff */
[----:B------:R-:W-:Y:S02]  /*2f90*/  ISETP.GT.U32.AND P3, PT, R2, R45, PT ;  /* 0x0000002d0200720c */ /* 0x000fe40003f64070 */
[----:B------:R-:W-:Y:S01]  /*2fa0*/  IABS R69, R60 ;  /* 0x0000003c00457213 */ /* 0x000fe20000000000 */
[----:B------:R-:W-:-:S04]  /*2fb0*/  IMAD.HI.U32 R50, R5, R67, RZ ;  /* 0x0000004305327227 */ /* 0x000fc800078e00ff */
[----:B------:R-:W-:Y:S02]  /*2fc0*/  IMAD.MOV R14, RZ, RZ, -R14 ;  /* 0x000000ffff0e7224 */ /* 0x000fe400078e0a0e */
[----:B------:R-:W-:Y:S01]  /*2fd0*/  @!P6 IMAD.MOV R48, RZ, RZ, -R48 ;  /* 0x000000ffff30e224 */ /* 0x000fe200078e0a30 */
[C---:B------:R-:W-:Y:S01]  /*2fe0*/  ISETP.GT.U32.AND P6, PT, R2.reuse, R61, PT ;  /* 0x0000003d0200720c */ /* 0x040fe20003fc4070 */
[----:B------:R-:W-:Y:S02]  /*2ff0*/  IMAD.MOV R50, RZ, RZ, -R50 ;  /* 0x000000ffff327224 */ /* 0x000fe400078e0a32 */
[----:B------:R-:W-:Y:S02]  /*3000*/  IMAD R65, R2, R14, R65 ;  /* 0x0000000e02417224 */ /* 0x000fe400078e0241 */
[----:B------:R-:W-:-:S04]  /*3010*/  IMAD.HI.U32 R52, R5, R69, RZ ;  /* 0x0000004505347227 */ /* 0x000fc800078e00ff */
[--C-:B------:R-:W-:Y:S02]  /*3020*/  @!P5 IMAD.IADD R59, R59, 0x1, -R2.reuse ;  /* 0x000000013b3bd824 */ /* 0x100fe400078e0a02 */
[C---:B------:R-:W-:Y:S02]  /*3030*/  IMAD R67, R2.reuse, R50, R67 ;  /* 0x0000003202437224 */ /* 0x040fe400078e0243 */
[----:B------:R-:W-:Y:S01]  /*3040*/  @!P1 IMAD.IADD R63, R63, 0x1, -R2 ;  /* 0x000000013f3f9824 */ /* 0x000fe200078e0a02 */
[C---:B------:R-:W-:Y:S01]  /*3050*/  ISETP.GT.U32.AND P1, PT, R2.reuse, R65, PT ;  /* 0x000000410200720c */ /* 0x040fe20003f24070 */
[----:B------:R-:W-:Y:S01]  /*3060*/  IMAD.MOV R52, RZ, RZ, -R52 ;  /* 0x000000ffff347224 */ /* 0x000fe200078e0a34 */
[C---:B------:R-:W-:Y:S01]  /*3070*/  ISETP.GT.U32.AND P5, PT, R2.reuse, R59, PT ;  /* 0x0000003b0200720c */ /* 0x040fe20003fa4070 */
[----:B------:R-:W-:Y:S01]  /*3080*/  @!P3 IMAD.IADD R45, R45, 0x1, -R2 ;  /* 0x000000012d2db824 */ /* 0x000fe200078e0a02 */
[C---:B------:R-:W-:Y:S01]  /*3090*/  ISETP.GT.U32.AND P3, PT, R2.reuse, R67, PT ;  /* 0x000000430200720c */ /* 0x040fe20003f64070 */
[----:B------:R-:W-:-:S02]  /*30a0*/  IMAD R69, R2, R52, R69 ;  /* 0x0000003402457224 */ /* 0x000fc400078e0245 */
[----:B------:R-:W-:Y:S02]  /*30b0*/  VIADD R52, R56, 0x28 ;  /* 0x0000002838347836 */ /* 0x000fe40000000000 */
[--C-:B------:R-:W-:Y:S02]  /*30c0*/  @!P6 IMAD.IADD R61, R61, 0x1, -R2.reuse ;  /* 0x000000013d3de824 */ /* 0x100fe400078e0a02 */
[----:B------:R-:W-:Y:S01]  /*30d0*/  IMAD.MOV.U32 R50, RZ, RZ, R45 ;  /* 0x000000ffff327224 */ /* 0x000fe200078e002d */
[----:B------:R-:W-:Y:S01]  /*30e0*/  IABS R14, R52 ;  /* 0x00000034000e7213 */ /* 0x000fe20000000000 */
[--C-:B------:R-:W-:Y:S01]  /*30f0*/  @!P1 IMAD.IADD R65, R65, 0x1, -R2.reuse ;  /* 0x0000000141419824 */ /* 0x100fe200078e0a02 */
[----:B------:R-:W-:Y:S01]  /*3100*/  ISETP.GT.U32.AND P6, PT, R2, R61, PT ;  /* 0x0000003d0200720c */ /* 0x000fe20003fc4070 */
[----:B------:R-:W-:Y:S01]  /*3110*/  @!P5 IMAD.IADD R59, R59, 0x1, -R2 ;  /* 0x000000013b3bd824 */ /* 0x000fe200078e0a02 */
[----:B------:R-:W-:Y:S01]  /*3120*/  ISETP.GE.AND P1, PT, R52, RZ, PT ;  /* 0x000000ff3400720c */ /* 0x000fe20003f26270 */
[----:B------:R-:W-:Y:S01]  /*3130*/  IMAD.MOV.U32 R45, RZ, RZ, R14 ;  /* 0x000000ffff2d7224 */ /* 0x000fe200078e000e */
[----:B------:R-:W-:Y:S01]  /*3140*/  ISETP.GE.AND P5, PT, R62, RZ, PT ;  /* 0x000000ff3e00720c */ /* 0x000fe20003fa6270 */
[----:B------:R-:W-:Y:S01]  /*3150*/  @!P3 IMAD.IADD R67, R67, 0x1, -R2 ;  /* 0x000000014343b824 */ /* 0x000fe200078e0a02 */
[C---:B------:R-:W-:Y:S01]  /*3160*/  ISETP.GT.U32.AND P3, PT, R2.reuse, R65, PT ;  /* 0x000000410200720c */ /* 0x040fe20003f64070 */
[----:B------:R-:W-:Y:S01]  /*3170*/  @!P2 IMAD.MOV R59, RZ, RZ, -R59 ;  /* 0x000000ffff3ba224 */ /* 0x000fe200078e0a3b */
[----:B------:R-:W-:Y:S01]  /*3180*/  ISETP.GT.U32.AND P2, PT, R2, R63, PT ;  /* 0x0000003f0200720c */ /* 0x000fe20003f44070 */
[----:B------:R-:W-:-:S04]  /*3190*/  IMAD.HI.U32 R14, R5, R45, RZ ;  /* 0x0000002d050e7227 */ /* 0x000fc800078e00ff */
[----:B------:R-:W-:Y:S02]  /*31a0*/  IMAD.MOV R52, RZ, RZ, -R14 ;  /* 0x000000ffff347224 */ /* 0x000fe400078e0a0e */
[----:B------:R-:W-:Y:S01]  /*31b0*/  @!P6 IMAD.IADD R61, R61, 0x1, -R2 ;  /* 0x000000013d3de824 */ /* 0x000fe200078e0a02 */
[----:B------:R-:W-:Y:S01]  /*31c0*/  ISETP.GE.AND P6, PT, R54, RZ, PT ;  /* 0x000000ff3600720c */ /* 0x000fe20003fc6270 */
[----:B------:R-:W-:Y:S02]  /*31d0*/  IMAD R45, R2, R52, R45 ;  /* 0x00000034022d7224 */ /* 0x000fe400078e022d */
[----:B------:R-:W-:Y:S02]  /*31e0*/  VIADD R54, R56, 0x24 ;  /* 0x0000002438367836 */ /* 0x000fe40000000000 */
[----:B------:R-:W-:Y:S01]  /*31f0*/  @!P4 IMAD.MOV R50, RZ, RZ, -R50 ;  /* 0x000000ffff32c224 */ /* 0x000fe200078e0a32 */
[C---:B------:R-:W-:Y:S01]  /*3200*/  ISETP.GT.U32.AND P4, PT, R2.reuse, R69, PT ;  /* 0x000000450200720c */ /* 0x040fe20003f84070 */
[--C-:B------:R-:W-:Y:S01]  /*3210*/  @!P3 IMAD.IADD R65, R65, 0x1, -R2.reuse ;  /* 0x000000014141b824 */ /* 0x100fe200078e0a02 */
[----:B------:R-:W-:Y:S01]  /*3220*/  ISETP.GT.U32.AND P3, PT, R2, R45, PT ;  /* 0x0000002d0200720c */ /* 0x000fe20003f64070 */
[----:B------:R-:W-:Y:S01]  /*3230*/  @!P2 IMAD.IADD R63, R63, 0x1, -R2 ;  /* 0x000000013f3fa824 */ /* 0x000fe200078e0a02 */
[----:B------:R-:W-:Y:S01]  /*3240*/  IABS R71, R54 ;  /* 0x0000003600477213 */ /* 0x000fe20000000000 */
[----:B------:R-:W-:Y:S01]  /*3250*/  VIADD R64, R56, 0x18 ;  /* 0x0000001838407836 */ /* 0x000fe20000000000 */
[----:B------:R-:W-:Y:S01]  /*3260*/  ISETP.GE.AND P2, PT, R60, RZ, PT ;  /* 0x000000ff3c00720c */ /* 0x000fe20003f46270 */
[----:B------:R-:W-:Y:S01]  /*3270*/  @!P5 IMAD.MOV R63, RZ, RZ, -R63 ;  /* 0x000000ffff3fd224 */ /* 0x000fe200078e0a3f */
[----:B------:R-:W-:Y:S01]  /*3280*/  ISETP.GT.U32.AND P5, PT, R2, R67, PT ;  /* 0x000000430200720c */ /* 0x000fe20003fa4070 */
[----:B------:R-:W-:Y:S01]  /*3290*/  IMAD.HI.U32 R14, R5, R71, RZ ;  /* 0x00000047050e7227 */ /* 0x000fe200078e00ff */
[----:B------:R-:W-:-:S03]  /*32a0*/  IABS R77, R64 ;  /* 0x00000040004d7213 */ /* 0x000fc60000000000 */
[----:B------:R-:W-:Y:S02]  /*32b0*/  VIADD R60, R56, 0x20 ;  /* 0x00000020383c7836 */ /* 0x000fe40000000000 */
[----:B------:R-:W-:Y:S02]  /*32c0*/  IMAD.MOV R14, RZ, RZ, -R14 ;  /* 0x000000ffff0e7224 */ /* 0x000fe400078e0a0e */
[--C-:B------:R-:W-:Y:S01]  /*32d0*/  @!P4 IMAD.IADD R69, R69, 0x1, -R2.reuse ;  /* 0x000000014545c824 */ /* 0x100fe200078e0a02 */
[----:B------:R-:W-:Y:S01]  /*32e0*/  IABS R73, R60 ;  /* 0x0000003c00497213 */ /* 0x000fe20000000000 */
[--C-:B------:R-:W-:Y:S02]  /*32f0*/  @!P3 IMAD.IADD R45, R45, 0x1, -R2.reuse ;  /* 0x000000012d2db824 */ /* 0x100fe400078e0a02 */
[C---:B------:R-:W-:Y:S01]  /*3300*/  IMAD R71, R2.reuse, R14, R71 ;  /* 0x0000000e02477224 */ /* 0x040fe200078e0247 */
[C---:B------:R-:W-:Y:S01]  /*3310*/  ISETP.GT.U32.AND P4, PT, R2.reuse, R69, PT ;  /* 0x000000450200720c */ /* 0x040fe20003f84070 */
[----:B------:R-:W-:Y:S01]  /*3320*/  @!P5 IMAD.IADD R67, R67, 0x1, -R2 ;  /* 0x000000014343d824 */ /* 0x000fe200078e0a02 */
[C---:B------:R-:W-:Y:S01]  /*3330*/  ISETP.GT.U32.AND P3, PT, R2.reuse, R45, PT ;  /* 0x0000002d0200720c */ /* 0x040fe20003f64070 */
[----:B------:R-:W-:Y:S01]  /*3340*/  IMAD.HI.U32 R14, R5, R73, RZ ;  /* 0x00000049050e7227 */ /* 0x000fe200078e00ff */
[----:B------:R-:W-:-:S03]  /*3350*/  ISETP.GT.U32.AND P5, PT, R2, R71, PT ;  /* 0x000000470200720c */ /* 0x000fc60003fa4070 */
[----:B------:R-:W-:Y:S02]  /*3360*/  IMAD.MOV R14, RZ, RZ, -R14 ;  /* 0x000000ffff0e7224 */ /* 0x000fe400078e0a0e */
[----:B------:R-:W-:Y:S02]  /*3370*/  VIADD R66, R56, 0x14 ;  /* 0x0000001438427836 */ /* 0x000fe40000000000 */
[----:B------:R-:W-:Y:S02]  /*3380*/  IMAD R73, R2, R14, R73 ;  /* 0x0000000e02497224 */ /* 0x000fe400078e0249 */
[----:B------:R-:W-:Y:S01]  /*3390*/  VIADD R62, R56, 0x1c ;  /* 0x0000001c383e7836 */ /* 0x000fe20000000000 */
[----:B------:R-:W-:Y:S01]  /*33a0*/  IABS R79, R66 ;  /* 0x00000042004f7213 */ /* 0x000fe20000000000 */
[--C-:B------:R-:W-:Y:S01]  /*33b0*/  @!P4 IMAD.IADD R69, R69, 0x1, -R2.reuse ;  /* 0x000000014545c824 */ /* 0x100fe200078e0a02 */
[----:B------:R-:W-:Y:S01]  /*33c0*/  ISETP.GE.AND P4, PT, R54, RZ, PT ;  /* 0x000000ff3600720c */ /* 0x000fe20003f86270 */
[----:B------:R-:W-:Y:S01]  /*33d0*/  @!P3 IMAD.IADD R45, R45, 0x1, -R2 ;  /* 0x000000012d2db824 */ /* 0x000fe200078e0a02 */
[----:B------:R-:W-:Y:S01]  /*33e0*/  ISETP.GT.U32.AND P3, PT, R2, R73, PT ;  /* 0x000000490200720c */ /* 0x000fe20003f64070 */
[----:B------:R-:W-:Y:S01]  /*33f0*/  IMAD.HI.U32 R54, R5, R77, RZ ;  /* 0x0000004d05367227 */ /* 0x000fe200078e00ff */
[----:B------:R-:W-:-:S03]  /*3400*/  IABS R75, R62 ;  /* 0x0000003e004b7213 */ /* 0x000fc60000000000 */
[----:B------:R-:W-:Y:S02]  /*3410*/  @!P5 IMAD.IADD R71, R71, 0x1, -R2 ;  /* 0x000000014747d824 */ /* 0x000fe400078e0a02 */
[----:B------:R-:W-:Y:S02]  /*3420*/  IMAD.MOV R54, RZ, RZ, -R54 ;  /* 0x000000ffff367224 */ /* 0x000fe400078e0a36 */
[----:B------:R-:W-:Y:S01]  /*3430*/  VIADD R68, R56, 0x10 ;  /* 0x0000001038447836 */ /* 0x000fe20000000000 */
[----:B------:R-:W-:Y:S01]  /*3440*/  ISETP.GT.U32.AND P5, PT, R2, R71, PT ;  /* 0x000000470200720c */ /* 0x000fe20003fa4070 */
[----:B------:R-:W-:-:S03]  /*3450*/  IMAD.HI.U32 R14, R5, R79, RZ ;  /* 0x0000004f050e7227 */ /* 0x000fc600078e00ff */
[----:B------:R-:W-:Y:S01]  /*3460*/  IABS R81, R68 ;  /* 0x0000004400517213 */ /* 0x000fe20000000000 */
[----:B------:R-:W-:-:S04]  /*3470*/  IMAD.HI.U32 R52, R5, R75, RZ ;  /* 0x0000004b05347227 */ /* 0x000fc800078e00ff */
[C---:B------:R-:W-:Y:S02]  /*3480*/  IMAD R77, R2.reuse, R54, R77 ;  /* 0x00000036024d7224 */ /* 0x040fe400078e024d */
[----:B------:R-:W-:Y:S02]  /*3490*/  IMAD.MOV R14, RZ, RZ, -R14 ;  /* 0x000000ffff0e7224 */ /* 0x000fe400078e0a0e */
[----:B------:R-:W-:Y:S02]  /*34a0*/  IMAD.MOV R52, RZ, RZ, -R52 ;  /* 0x000000ffff347224 */ /* 0x000fe400078e0a34 */
[----:B------:R-:W-:Y:S01]  /*34b0*/  @!P3 IMAD.IADD R73, R73, 0x1, -R2 ;  /* 0x000000014949b824 */ /* 0x000fe200078e0a02 */
[C---:B------:R-:W-:Y:S01]  /*34c0*/  ISETP.GT.U32.AND P3, PT, R2.reuse, R77, PT ;  /* 0x0000004d0200720c */ /* 0x040fe20003f64070 */
[C---:B------:R-:W-:Y:S02]  /*34d0*/  IMAD R79, R2.reuse, R14, R79 ;  /* 0x0000000e024f7224 */ /* 0x040fe400078e024f */
[----:B------:R-:W-:-:S02]  /*34e0*/  IMAD R75, R2, R52, R75 ;  /* 0x00000034024b7224 */ /* 0x000fc400078e024b */
[----:B------:R-:W-:-:S04]  /*34f0*/  IMAD.HI.U32 R14, R5, R81, RZ ;  /* 0x00000051050e7227 */ /* 0x000fc800078e00ff */
[----:B------:R-:W-:Y:S01]  /*3500*/  @!P5 IMAD.IADD R71, R71, 0x1, -R2 ;  /* 0x000000014747d824 */ /* 0x000fe200078e0a02 */
[----:B------:R-:W-:Y:S01]  /*3510*/  ISETP.GT.U32.AND P5, PT, R2, R75, PT ;  /* 0x0000004b0200720c */ /* 0x000fe20003fa4070 */
[----:B------:R-:W-:Y:S02]  /*3520*/  IMAD.MOV R14, RZ, RZ, -R14 ;  /* 0x000000ffff0e7224 */ /* 0x000fe400078e0a0e */
[----:B------:R-:W-:Y:S02]  /*3530*/  VIADD R72, R56, 0x8 ;  /* 0x0000000838487836 */ /* 0x000fe40000000000 */
[----:B------:R-:W-:Y:S02]  /*3540*/  IMAD R81, R2, R14, R81 ;  /* 0x0000000e02517224 */ /* 0x000fe400078e0251 */
[----:B------:R-:W-:Y:S01]  /*3550*/  @!P0 IMAD.MOV R61, RZ, RZ, -R61 ;  /* 0x000000ffff3d8224 */ /* 0x000fe200078e0a3d */
[----:B------:R-:W-:Y:S01]  /*3560*/  IABS R85, R72 ;  /* 0x0000004800557213 */ /* 0x000fe20000000000 */
[----:B------:R-:W-:Y:S01]  /*3570*/  @!P3 IMAD.IADD R77, R77, 0x1, -R2 ;  /* 0x000000014d4db824 */ /* 0x000fe200078e0a02 */
[----:B------:R-:W-:Y:S01]  /*3580*/  ISETP.GE.AND P0, PT, R58, RZ, PT ;  /* 0x000000ff3a00720c */ /* 0x000fe20003f06270 */
[----:B------:R-:W-:Y:S01]  /*3590*/  VIADD R70, R56, 0xc ;  /* 0x0000000c38467836 */ /* 0x000fe20000000000 */
[----:B------:R-:W-:Y:S01]  /*35a0*/  ISETP.GT.U32.AND P3, PT, R2, R81, PT ;  /* 0x000000510200720c */ /* 0x000fe20003f64070 */
[----:B------:R-:W-:Y:S01]  /*35b0*/  VIADD R74, R56, 0x4 ;  /* 0x00000004384a7836 */ /* 0x000fe20000000000 */
[----:B------:R-:W-:Y:S01]  /*35c0*/  IABS R58, R56 ;  /* 0x00000038003a7213 */ /* 0x000fe20000000000 */
[----:B------:R-:W-:Y:S01]  /*35d0*/  IMAD.HI.U32 R52, R5, R85, RZ ;  /* 0x0000005505347227 */ /* 0x000fe200078e00ff */
[----:B------:R-:W-:-:S02]  /*35e0*/  IABS R83, R70 ;  /* 0x0000004600537213 */ /* 0x000fc40000000000 */
[----:B------:R-:W-:Y:S01]  /*35f0*/  IABS R87, R74 ;  /* 0x0000004a00577213 */ /* 0x000fe20000000000 */
[----:B------:R-:W-:Y:S01]  /*3600*/  @!P5 IMAD.IADD R75, R75, 0x1, -R2 ;  /* 0x000000014b4bd824 */ /* 0x000fe200078e0a02 */
[C---:B------:R-:W-:Y:S01]  /*3610*/  ISETP.GT.U32.AND P5, PT, R2.reuse, R79, PT ;  /* 0x0000004f0200720c */ /* 0x040fe20003fa4070 */
[----:B------:R-:W-:Y:S02]  /*3620*/  IMAD.MOV R52, RZ, RZ, -R52 ;  /* 0x000000ffff347224 */ /* 0x000fe400078e0a34 */
[----:B------:R-:W-:Y:S01]  /*3630*/  @!P0 IMAD.MOV R67, RZ, RZ, -R67 ;  /* 0x000000ffff438224 */ /* 0x000fe200078e0a43 */
[C---:B------:R-:W-:Y:S01]  /*3640*/  ISETP.GT.U32.AND P0, PT, R2.reuse, R75, PT ;  /* 0x0000004b0200720c */ /* 0x040fe20003f04070 */
[C---:B------:R-:W-:Y:S02]  /*3650*/  IMAD R85, R2.reuse, R52, R85 ;  /* 0x0000003402557224 */ /* 0x040fe400078e0255 */
[----:B------:R-:W-:Y:S01]  /*3660*/  @!P3 IMAD.IADD R81, R81, 0x1, -R2 ;  /* 0x000000015151b824 */ /* 0x000fe200078e0a02 */
[----:B------:R-:W-:Y:S01]  /*3670*/  ISETP.GT.U32.AND P3, PT, R2, R73, PT ;  /* 0x000000490200720c */ /* 0x000fe20003f64070 */
[----:B------:R-:W-:-:S02]  /*3680*/  IMAD.MOV.U32 R52, RZ, RZ, R45 ;  /* 0x000000ffff347224 */ /* 0x000fc400078e002d */
[----:B------:R-:W-:-:S04]  /*3690*/  IMAD.HI.U32 R14, R5, R83, RZ ;  /* 0x00000053050e7227 */ /* 0x000fc800078e00ff */
[----:B------:R-:W-:-:S04]  /*36a0*/  IMAD.HI.U32 R54, R5, R87, RZ ;  /* 0x0000005705367227 */ /* 0x000fc800078e00ff */
[----:B------:R-:W-:-:S04]  /*36b0*/  IMAD.HI.U32 R5, R5, R58, RZ ;  /* 0x0000003a05057227 */ /* 0x000fc800078e00ff */
[----:B------:R-:W-:Y:S01]  /*36c0*/  @!P1 IMAD.MOV R52, RZ, RZ, -R52 ;  /* 0x000000ffff349224 */ /* 0x000fe200078e0a34 */
[----:B------:R-:W-:Y:S01]  /*36d0*/  ISETP.GT.U32.AND P1, PT, R2, R81, PT ;  /* 0x000000510200720c */ /* 0x000fe20003f24070 */
[----:B------:R-:W-:Y:S02]  /*36e0*/  IMAD.MOV R14, RZ, RZ, -R14 ;  /* 0x000000ffff0e7224 */ /* 0x000fe400078e0a0e */
[----:B------:R-:W-:Y:S01]  /*36f0*/  @!P5 IMAD.IADD R79, R79, 0x1, -R2 ;  /* 0x000000014f4fd824 */ /* 0x000fe200078e0a02 */
[----:B------:R-:W-:Y:S01]  /*3700*/  ISETP.GE.AND P5, PT, R60, RZ, PT ;  /* 0x000000ff3c00720c */ /* 0x000fe20003fa6270 */
[----:B------:R-:W-:Y:S02]  /*3710*/  IMAD.MOV R5, RZ, RZ, -R5 ;  /* 0x000000ffff057224 */ /* 0x000fe400078e0a05 */
[----:B------:R-:W-:Y:S01]  /*3720*/  IMAD R83, R2, R14, R83 ;  /* 0x0000000e02537224 */ /* 0x000fe200078e0253 */
[----:B------:R-:W-:Y:S01]  /*3730*/  LOP3.LUT R14, R0, 0x40, RZ, 0xc0, !PT ;  /* 0x00000040000e7812 */ /* 0x000fe200078ec0ff */
[----:B------:R-:W-:Y:S01]  /*3740*/  @!P6 IMAD.MOV R65, RZ, RZ, -R65 ;  /* 0x000000ffff41e224 */ /* 0x000fe200078e0a41 */
[C---:B------:R-:W-:Y:S01]  /*3750*/  ISETP.GT.U32.AND P6, PT, R2.reuse, R79, PT ;  /* 0x0000004f0200720c */ /* 0x040fe20003fc4070 */
[C---:B------:R-:W-:Y:S01]  /*3760*/  IMAD R45, R2.reuse, R5, R58 ;  /* 0x00000005022d7224 */ /* 0x040fe200078e023a */
[----:B------:R-:W-:Y:S01]  /*3770*/  SHF.R.S32.HI R5, RZ, 0x1f, R196 ;  /* 0x0000001fff057819 */ /* 0x000fe200000114c4 */
[----:B------:R-:W-:Y:S01]  /*3780*/  @!P4 IMAD.MOV R71, RZ, RZ, -R71 ;  /* 0x000000ffff47c224 */ /* 0x000fe200078e0a47 */
[C---:B------:R-:W-:Y:S01]  /*3790*/  ISETP.GT.U32.AND P4, PT, R2.reuse, R83, PT ;  /* 0x000000530200720c */ /* 0x040fe20003f84070 */
[--C-:B------:R-:W-:Y:S01]  /*37a0*/  @!P3 IMAD.IADD R73, R73, 0x1, -R2.reuse ;  /* 0x000000014949b824 */ /* 0x100fe200078e0a02 */
[C---:B------:R-:W-:Y:S01]  /*37b0*/  ISETP.GT.U32.AND P3, PT, R2.reuse, R45, PT ;  /* 0x0000002d0200720c */ /* 0x040fe20003f64070 */
[----:B------:R-:W-:Y:S01]  /*37c0*/  @!P0 IMAD.IADD R75, R75, 0x1, -R2 ;  /* 0x000000014b4b8824 */ /* 0x000fe200078e0a02 */
[----:B------:R-:W-:Y:S01]  /*37d0*/  ISETP.GT.U32.AND P0, PT, R2, R85, PT ;  /* 0x000000550200720c */ /* 0x000fe20003f04070 */
[----:B------:R-:W-:Y:S01]  /*37e0*/  IMAD.MOV R54, RZ, RZ, -R54 ;  /* 0x000000ffff367224 */ /* 0x000fe200078e0a36 */
[----:B------:R-:W-:Y:S01]  /*37f0*/  LEA.HI R196, R5, R196, RZ, 0x5 ;  /* 0x000000c405c47211 */ /* 0x000fe200078f28ff */
[----:B------:R-:W-:Y:S01]  /*3800*/  @!P1 IMAD.IADD R81, R81, 0x1, -R2 ;  /* 0x0000000151519824 */ /* 0x000fe200078e0a02 */
[----:B------:R-:W-:Y:S01]  /*3810*/  ISETP.GE.AND P1, PT, R62, RZ, PT ;  /* 0x000000ff3e00720c */ /* 0x000fe20003f26270 */
[C---:B------:R-:W-:Y:S01]  /*3820*/  IMAD R87, R2.reuse, R54, R87 ;  /* 0x0000003602577224 */ /* 0x040fe200078e0257 */
[----:B------:R-:W-:Y:S01]  /*3830*/  SHF.R.S32.HI R54, RZ, 0x6, R0 ;  /* 0x00000006ff367819 */ /* 0x000fe20000011400 */
[----:B------:R-:W-:Y:S01]  /*3840*/  @!P2 IMAD.MOV R69, RZ, RZ, -R69 ;  /* 0x000000ffff45a224 */ /* 0x000fe200078e0a45 */
[C---:B------:R-:W-:Y:S01]  /*3850*/  ISETP.GT.U32.AND P2, PT, R2.reuse, R77, PT ;  /* 0x0000004d0200720c */ /* 0x040fe20003f44070 */
[--C-:B------:R-:W-:Y:S01]  /*3860*/  @!P6 IMAD.IADD R79, R79, 0x1, -R2.reuse ;  /* 0x000000014f4fe824 */ /* 0x100fe200078e0a02 */
[----:B------:R-:W-:Y:S01]  /*3870*/  ISETP.GT.U32.AND P6, PT, R2, R87, PT ;  /* 0x000000570200720c */ /* 0x000fe20003fc4070 */
[--C-:B------:R-:W-:Y:S01]  /*3880*/  @!P4 IMAD.IADD R83, R83, 0x1, -R2.reuse ;  /* 0x000000015353c824 */ /* 0x100fe200078e0a02 */
[----:B------:R-:W-:Y:S01]  /*3890*/  ISETP.GE.AND P4, PT, R64, RZ, PT ;  /* 0x000000ff4000720c */ /* 0x000fe20003f86270 */
[--C-:B------:R-:W-:Y:S01]  /*38a0*/  @!P3 IMAD.IADD R45, R45, 0x1, -R2.reuse ;  /* 0x000000012d2db824 */ /* 0x100fe200078e0a02 */
[----:B------:R-:W-:Y:S01]  /*38b0*/  SGXT R54, R54, 0x1 ;  /* 0x000000013636781a */ /* 0x000fe20000000200 */
[--C-:B------:R-:W-:Y:S01]  /*38c0*/  @!P0 IMAD.IADD R85, R85, 0x1, -R2.reuse ;  /* 0x0000000155558824 */ /* 0x100fe200078e0a02 */
[C---:B------:R-:W-:Y:S01]  /*38d0*/  ISETP.GT.U32.AND P3, PT, R2.reuse, R83, PT ;  /* 0x000000530200720c */ /* 0x040fe20003f64070 */
[----:B------:R-:W-:Y:S01]  /*38e0*/  @!P5 IMAD.MOV R73, RZ, RZ, -R73 ;  /* 0x000000ffff49d224 */ /* 0x000fe200078e0a49 */
[C---:B------:R-:W-:Y:S01]  /*38f0*/  ISETP.GT.U32.AND P5, PT, R2.reuse, R45, PT ;  /* 0x0000002d0200720c */ /* 0x040fe20003fa4070 */
[----:B------:R-:W-:Y:S01]  /*3900*/  @!P1 IMAD.MOV R75, RZ, RZ, -R75 ;  /* 0x000000ffff4b9224 */ /* 0x000fe200078e0a4b */
[----:B------:R-:W-:Y:S01]  /*3910*/  ISETP.GT.U32.AND P1, PT, R2, R85, PT ;  /* 0x000000550200720c */ /* 0x000fe20003f24070 */
[--C-:B------:R-:W-:Y:S01]  /*3920*/  @!P2 IMAD.IADD R77, R77, 0x1, -R2.reuse ;  /* 0x000000014d4da824 */ /* 0x100fe200078e0a02 */
[----:B------:R-:W-:Y:S01]  /*3930*/  ISETP.GE.AND P0, PT, R66, RZ, PT ;  /* 0x000000ff4200720c */ /* 0x000fe20003f06270 */
[--C-:B------:R-:W-:Y:S01]  /*3940*/  @!P6 IMAD.IADD R87, R87, 0x1, -R2.reuse ;  /* 0x000000015757e824 */ /* 0x100fe200078e0a02 */
[----:B------:R-:W-:Y:S01]  /*3950*/  ISETP.GE.AND P6, PT, R68, RZ, PT ;  /* 0x000000ff4400720c */ /* 0x000fe20003fc6270 */
[----:B------:R-:W-:Y:S01]  /*3960*/  @!P4 IMAD.MOV R77, RZ, RZ, -R77 ;  /* 0x000000ffff4dc224 */ /* 0x000fe200078e0a4d */
[----:B------:R-:W-:Y:S01]  /*3970*/  ISETP.GE.AND P2, PT, R56, RZ, PT ;  /* 0x000000ff3800720c */ /* 0x000fe20003f46270 */
[----:B------:R-:W-:Y:S01]  /*3980*/  IMAD.SHL.U32 R5, R0, 0x2, RZ ;  /* 0x0000000200057824 */ /* 0x000fe200078e00ff */
[----:B------:R-:W-:Y:S01]  /*3990*/  ISETP.GT.U32.AND P4, PT, R2, R87, PT ;  /* 0x000000570200720c */ /* 0x000fe20003f84070 */
[--C-:B------:R-:W-:Y:S01]  /*39a0*/  @!P3 IMAD.IADD R83, R83, 0x1, -R2.reuse ;  /* 0x000000015353b824 */ /* 0x100fe200078e0a02 */
[----:B------:R-:W-:Y:S01]  /*39b0*/  ISETP.GE.AND P3, PT, R70, RZ, PT ;  /* 0x000000ff4600720c */ /* 0x000fe20003f66270 */
[--C-:B------:R-:W-:Y:S01]  /*39c0*/  @!P5 IMAD.IADD R45, R45, 0x1, -R2.reuse ;  /* 0x000000012d2dd824 */ /* 0x100fe200078e0a02 */
[----:B------:R-:W-:Y:S01]  /*39d0*/  ISETP.GE.AND P5, PT, R72, RZ, PT ;  /* 0x000000ff4800720c */ /* 0x000fe20003fa6270 */
[----:B------:R-:W-:Y:S01]  /*39e0*/  @!P1 IMAD.IADD R85, R85, 0x1, -R2 ;  /* 0x0000000155559824 */ /* 0x000fe200078e0a02 */
[----:B------:R-:W-:Y:S01]  /*39f0*/  ISETP.GE.AND P1, PT, R74, RZ, PT ;  /* 0x000000ff4a00720c */ /* 0x000fe20003f26270 */
[----:B------:R-:W-:Y:S01]  /*3a00*/  @!P0 IMAD.MOV R79, RZ, RZ, -R79 ;  /* 0x000000ffff4f8224 */ /* 0x000fe200078e0a4f */
[----:B------:R-:W-:Y:S01]  /*3a10*/  LOP3.LUT R5, R5, 0x7e, RZ, 0xc0, !PT ;  /* 0x0000007e05057812 */ /* 0x000fe200078ec0ff */
[----:B------:R-:W-:Y:S01]  /*3a20*/  @!P6 IMAD.MOV R81, RZ, RZ, -R81 ;  /* 0x000000ffff51e224 */ /* 0x000fe200078e0a51 */
[----:B------:R-:W-:Y:S01]  /*3a30*/  SHF.R.S32.HI R196, RZ, 0x5, R196 ;  /* 0x00000005ffc47819 */ /* 0x000fe200000114c4 */
[----:B------:R-:W-:Y:S01]  /*3a40*/  IMAD R4, R4, UR4, RZ ;  /* 0x0000000404047c24 */ /* 0x000fe2000f8e02ff */
[----:B------:R-:W-:Y:S01]  /*3a50*/  ULDC.64 UR4, c[0x0][0x210] ;  /* 0x0000840000047ab9 */ /* 0x000fe20000000a00 */
[----:B------:R-:W-:Y:S01]  /*3a60*/  @!P4 IMAD.IADD R87, R87, 0x1, -R2 ;  /* 0x000000015757c824 */ /* 0x000fe200078e0a02 */
[----:B------:R-:W-:Y:S01]  /*3a70*/  ISETP.NE.AND P4, PT, R153, RZ, PT ;  /* 0x000000ff9900720c */ /* 0x000fe20003f85270 */
[----:B------:R-:W-:Y:S01]  /*3a80*/  IMAD.MOV.U32 R2, RZ, RZ, R45 ;  /* 0x000000ffff027224 */ /* 0x000fe200078e002d */
[----:B------:R-:W-:Y:S01]  /*3a90*/  LOP3.LUT R153, RZ, R153, RZ, 0x33, !PT ;  /* 0x00000099ff997212 */ /* 0x000fe200078e33ff */
[----:B------:R-:W-:Y:S01]  /*3aa0*/  IMAD R14, R14, 0x40, R5 ;  /* 0x000000400e0e7824 */ /* 0x000fe200078e0205 */
[----:B------:R-:W-:Y:S01]  /*3ab0*/  LOP3.LUT R5, R5, 0x90, R54, 0x78, !PT ;  /* 0x0000009005057812 */ /* 0x000fe200078e7836 */
[----:B------:R-:W-:Y:S01]  /*3ac0*/  @!P3 IMAD.MOV R83, RZ, RZ, -R83 ;  /* 0x000000ffff53b224 */ /* 0x000fe200078e0a53 */
[----:B------:R-:W0:Y:S01]  /*3ad0*/  LDC R54, c[0x0][0x240] ;  /* 0x00009000ff367b82 */ /* 0x000e220000000800 */
[----:B------:R-:W-:Y:S01]  /*3ae0*/  @!P5 IMAD.MOV R85, RZ, RZ, -R85 ;  /* 0x000000ffff55d224 */ /* 0x000fe200078e0a55 */
[C---:B------:R-:W-:Y:S01]  /*3af0*/  SEL R45, R153.reuse, R3, !P4 ;  /* 0x00000003992d7207 */ /* 0x040fe20006000000 */
[----:B------:R-:W-:Y:S01]  /*3b00*/  @!P1 IMAD.MOV R87, RZ, RZ, -R87 ;  /* 0x000000ffff579224 */ /* 0x000fe200078e0a57 */
[C---:B------:R-:W-:Y:S01]  /*3b10*/  SEL R6, R153.reuse, R6, !P4 ;  /* 0x0000000699067207 */ /* 0x040fe20006000000 */
[----:B------:R-:W-:Y:S01]  /*3b20*/  @!P2 IMAD.MOV R2, RZ, RZ, -R2 ;  /* 0x000000ffff02a224 */ /* 0x000fe200078e0a02 */
[----:B------:R-:W-:-:S02]  /*3b30*/  SEL R8, R153, R8, !P4 ;  /* 0x0000000899087207 */ /* 0x000fc40006000000 */
[C---:B------:R-:W-:Y:S02]  /*3b40*/  SEL R9, R153.reuse, R9, !P4 ;  /* 0x0000000999097207 */ /* 0x040fe40006000000 */
[C---:B------:R-:W-:Y:S02]  /*3b50*/  SEL R10, R153.reuse, R10, !P4 ;  /* 0x0000000a990a7207 */ /* 0x040fe40006000000 */
[C---:B------:R-:W-:Y:S02]  /*3b60*/  SEL R11, R153.reuse, R11, !P4 ;  /* 0x0000000b990b7207 */ /* 0x040fe40006000000 */
[C---:B------:R-:W-:Y:S02]  /*3b70*/  SEL R12, R153.reuse, R12, !P4 ;  /* 0x0000000c990c7207 */ /* 0x040fe40006000000 */
[C---:B------:R-:W-:Y:S02]  /*3b80*/  SEL R13, R153.reuse, R13, !P4 ;  /* 0x0000000d990d7207 */ /* 0x040fe40006000000 */
[----:B------:R-:W-:-:S02]  /*3b90*/  SEL R15, R153, R15, !P4 ;  /* 0x0000000f990f7207 */ /* 0x000fc40006000000 */
[C---:B------:R-:W-:Y:S02]  /*3ba0*/  SEL R16, R153.reuse, R16, !P4 ;  /* 0x0000001099107207 */ /* 0x040fe40006000000 */
[C---:B------:R-:W-:Y:S02]  /*3bb0*/  SEL R17, R153.reuse, R17, !P4 ;  /* 0x0000001199117207 */ /* 0x040fe40006000000 */
[----:B------:R-:W-:Y:S01]  /*3bc0*/  SEL R18, R153, R18, !P4 ;  /* 0x0000001299127207 */ /* 0x000fe20006000000 */
[-C--:B0-----:R-:W-:Y:S01]  /*3bd0*/  IMAD R45, R45, R54.reuse, RZ ;  /* 0x000000362d2d7224 */ /* 0x081fe200078e02ff */
[C---:B------:R-:W-:Y:S01]  /*3be0*/  SEL R19, R153.reuse, R19, !P4 ;  /* 0x0000001399137207 */ /* 0x040fe20006000000 */
[----:B------:R-:W-:Y:S01]  /*3bf0*/  IMAD R6, R6, R54, RZ ;  /* 0x0000003606067224 */ /* 0x000fe200078e02ff */
[C---:B------:R-:W-:Y:S01]  /*3c00*/  SEL R20, R153.reuse, R20, !P4 ;  /* 0x0000001499147207 */ /* 0x040fe20006000000 */
[-C--:B------:R-:W-:Y:S01]  /*3c10*/  IMAD R197, R8, R54.reuse, RZ ;  /* 0x0000003608c57224 */ /* 0x080fe200078e02ff */
[----:B------:R-:W-:Y:S01]  /*3c20*/  SEL R21, R153, R21, !P4 ;  /* 0x0000001599157207 */ /* 0x000fe20006000000 */
        /* <DEDUP_REMOVED lines=9> */
[----:B------:R-:W-:Y:S01]  /*3cc0*/  SEL R26, R153, R26, !P4 ;  /* 0x0000001a991a7207 */ /* 0x000fe20006000000 */
[-C--:B------:R-:W-:Y:S01]  /*3cd0*/  IMAD R15, R15, R54.reuse, RZ ;  /* 0x000000360f0f7224 */ /* 0x080fe200078e02ff */
[C---:B------:R-:W-:Y:S01]  /*3ce0*/  SEL R27, R153.reuse, R27, !P4 ;  /* 0x0000001b991b7207 */ /* 0x040fe20006000000 */
        /* <DEDUP_REMOVED lines=34> */
[----:B------:R-:W-:Y:S01]  /*3f10*/  IMAD R33, R33, R54, RZ ;  /* 0x0000003621217224 */ /* 0x000fe200078e02ff */
[C---:B------:R-:W-:Y:S01]  /*3f20*/  SEL R46, R153.reuse, R46, !P4 ;  /* 0x0000002e992e7207 */ /* 0x040fe20006000000 */
[-C--:B------:R-:W-:Y:S01]  /*3f30*/  IMAD R34, R34, R54.reuse, RZ ;  /* 0x0000003622227224 */ /* 0x080fe200078e02ff */
[----:B------:R-:W-:Y:S01]  /*3f40*/  SEL R47, R153, R47, !P4 ;  /* 0x0000002f992f7207 */ /* 0x000fe20006000000 */
[-C--:B------:R-:W-:Y:S01]  /*3f50*/  IMAD R35, R35, R54.reuse, RZ ;  /* 0x0000003623237224 */ /* 0x080fe200078e02ff */
[C---:B------:R-:W-:Y:S01]  /*3f60*/  SEL R49, R153.reuse, R49, !P4 ;  /* 0x0000003199317207 */ /* 0x040fe20006000000 */
[-C--:B------:R-:W-:Y:S01]  /*3f70*/  IMAD R36, R36, R54.reuse, RZ ;  /* 0x0000003624247224 */ /* 0x080fe200078e02ff */
[----:B------:R-:W-:Y:S01]  /*3f80*/  SEL R51, R153, R51, !P4 ;  /* 0x0000003399337207 */ /* 0x000fe20006000000 */
[-C--:B------:R-:W-:Y:S01]  /*3f90*/  IMAD R37, R37, R54.reuse, RZ ;  /* 0x0000003625257224 */ /* 0x080fe200078e02ff */
[C---:B------:R-:W-:Y:S01]  /*3fa0*/  SEL R53, R153.reuse, R53, !P4 ;  /* 0x0000003599357207 */ /* 0x040fe20006000000 */
[----:B------:R-:W-:Y:S01]  /*3fb0*/  IMAD R38, R38, R54, RZ ;  /* 0x0000003626267224 */ /* 0x000fe200078e02ff */
[----:B------:R-:W-:Y:S01]  /*3fc0*/  SEL R48, R153, R48, !P4 ;  /* 0x0000003099307207 */ /* 0x000fe20006000000 */
[-C--:B------:R-:W-:Y:S01]  /*3fd0*/  IMAD R39, R39, R54.reuse, RZ ;  /* 0x0000003627277224 */ /* 0x080fe200078e02ff */
[C---:B------:R-:W-:Y:S01]  /*3fe0*/  SEL R55, R153.reuse, R55, !P4 ;  /* 0x0000003799377207 */ /* 0x040fe20006000000 */
[-C--:B------:R-:W-:Y:S01]  /*3ff0*/  IMAD R40, R40, R54.reuse, RZ ;  /* 0x0000003628287224 */ /* 0x080fe200078e02ff */
[----:B------:R-:W-:Y:S01]  /*4000*/  SEL R57, R153, R57, !P4 ;  /* 0x0000003999397207 */ /* 0x000fe20006000000 */
[-C--:B------:R-:W-:Y:S01]  /*4010*/  IMAD R41, R41, R54.reuse, RZ ;  /* 0x0000003629297224 */ /* 0x080fe200078e02ff */
[C---:B------:R-:W-:Y:S01]  /*4020*/  SEL R59, R153.reuse, R59, !P4 ;  /* 0x0000003b993b7207 */ /* 0x040fe20006000000 */
[-C--:B------:R-:W-:Y:S01]  /*4030*/  IMAD R42, R42, R54.reuse, RZ ;  /* 0x000000362a2a7224 */ /* 0x080fe200078e02ff */
[----:B------:R-:W-:Y:S01]  /*4040*/  SEL R61, R153, R61, !P4 ;  /* 0x0000003d993d7207 */ /* 0x000fe20006000000 */
[----:B------:R-:W-:Y:S01]  /*4050*/  IMAD R43, R43, R54, RZ ;  /* 0x000000362b2b7224 */ /* 0x000fe200078e02ff */
[C---:B------:R-:W-:Y:S01]  /*4060*/  SEL R50, R153.reuse, R50, !P4 ;  /* 0x0000003299327207 */ /* 0x040fe20006000000 */
[-C--:B------:R-:W-:Y:S01]  /*4070*/  IMAD R44, R44, R54.reuse, RZ ;  /* 0x000000362c2c7224 */ /* 0x080fe200078e02ff */
[C---:B------:R-:W-:Y:S01]  /*4080*/  SEL R63, R153.reuse, R63, !P4 ;  /* 0x0000003f993f7207 */ /* 0x040fe20006000000 */
[-C--:B------:R-:W-:Y:S01]  /*4090*/  IMAD R46, R46, R54.reuse, RZ ;  /* 0x000000362e2e7224 */ /* 0x080fe200078e02ff */
[----:B------:R-:W-:Y:S01]  /*40a0*/  SEL R65, R153, R65, !P4 ;  /* 0x0000004199417207 */ /* 0x000fe20006000000 */
[-C--:B------:R-:W-:Y:S01]  /*40b0*/  IMAD R47, R47, R54.reuse, RZ ;  /* 0x000000362f2f7224 */ /* 0x080fe200078e02ff */
[----:B------:R-:W-:Y:S01]  /*40c0*/  SEL R67, R153, R67, !P4 ;  /* 0x0000004399437207 */ /* 0x000fe20006000000 */
[-C--:B------:R-:W-:Y:S01]  /*40d0*/  IMAD R49, R49, R54.reuse, RZ ;  /* 0x0000003631317224 */ /* 0x080fe200078e02ff */
[----:B------:R-:W-:Y:S01]  /*40e0*/  SEL R69, R153, R69, !P4 ;  /* 0x0000004599457207 */ /* 0x000fe20006000000 */
[----:B------:R-:W-:Y:S01]  /*40f0*/  IMAD R51, R51, R54, RZ ;  /* 0x0000003633337224 */ /* 0x000fe200078e02ff */
[----:B------:R-:W-:Y:S01]  /*4100*/  SEL R52, R153, R52, !P4 ;  /* 0x0000003499347207 */ /* 0x000fe20006000000 */
        /* <DEDUP_REMOVED lines=8> */
[-C--:B------:R-:W-:Y:S01]  /*4190*/  IMAD R59, R59, R54.reuse, RZ ;  /* 0x000000363b3b7224 */ /* 0x080fe200078e02ff */
        /* <DEDUP_REMOVED lines=12> */
[----:B------:R-:W0:Y:S01]  /*4260*/  LDC.64 R2, c[0x0][0x218] ;  /* 0x00008600ff027b82 */ /* 0x000e220000000a00 */
[-C--:B------:R-:W-:Y:S01]  /*4270*/  IMAD R52, R52, R54.reuse, RZ ;  /* 0x0000003634347224 */ /* 0x080fe200078e02ff */
[----:B------:R-:W-:Y:S01]  /*4280*/  LEA R8, P0, R4, UR4, 0x1 ;  /* 0x0000000404087c11 */ /* 0x000fe2000f8008ff */
[-C--:B------:R-:W-:Y:S01]  /*4290*/  IMAD R71, R71, R54.reuse, RZ ;  /* 0x0000003647477224 */ /* 0x080fe200078e02ff */
[----:B------:R-:W-:Y:S01]  /*42a0*/  UIADD3 UR4, UR12, 0x4000, URZ ;  /* 0x000040000c047890 */ /* 0x000fe2000fffe03f */
[----:B------:R-:W-:-:S02]  /*42b0*/  IMAD R73, R73, R54, RZ ;  /* 0x0000003649497224 */ /* 0x000fc400078e02ff */
[-C--:B------:R-:W-:Y:S01]  /*42c0*/  IMAD R75, R75, R54.reuse, RZ ;  /* 0x000000364b4b7224 */ /* 0x080fe200078e02ff */
[----:B------:R-:W-:Y:S01]  /*42d0*/  USHF.R.U32.HI UR13, URZ, 0x4, UR4 ;  /* 0x000000043f0d7899 */ /* 0x000fe20008011604 */
[-C--:B------:R-:W-:Y:S01]  /*42e0*/  IMAD R77, R77, R54.reuse, RZ ;  /* 0x000000364d4d7224 */ /* 0x080fe200078e02ff */
[----:B------:R-:W-:Y:S01]  /*42f0*/  USGXT.U32 UR4, UR6, 0xe ;  /* 0x0000000e0604789a */ /* 0x000fe20008000000 */
[-C--:B------:R-:W-:Y:S01]  /*4300*/  IMAD R79, R79, R54.reuse, RZ ;  /* 0x000000364f4f7224 */ /* 0x080fe200078e02ff */
[----:B------:R-:W-:Y:S01]  /*4310*/  USGXT.U32 UR13, UR13, 0xe ;  /* 0x0000000e0d0d789a */ /* 0x000fe20008000000 */
[-C--:B------:R-:W-:Y:S02]  /*4320*/  IMAD R81, R81, R54.reuse, RZ ;  /* 0x0000003651517224 */ /* 0x080fe400078e02ff */
[-C--:B------:R-:W-:Y:S01]  /*4330*/  IMAD R83, R83, R54.reuse, RZ ;  /* 0x0000003653537224 */ /* 0x080fe200078e02ff */
[----:B------:R-:W-:Y:S01]  /*4340*/  UIADD3 UR8, UP0, UR13, 0x80, URZ ;  /* 0x000000800d087890 */ /* 0x000fe2000ff1e03f */
[-C--:B------:R-:W-:Y:S01]  /*4350*/  IMAD R85, R85, R54.reuse, RZ ;  /* 0x0000003655557224 */ /* 0x080fe200078e02ff */
[----:B------:R-:W-:Y:S01]  /*4360*/  UMOV UR6, UR4 ;  /* 0x0000000400067c82 */ /* 0x000fe20008000000 */
[----:B------:R-:W-:-:S02]  /*4370*/  IMAD R87, R87, R54, RZ ;  /* 0x0000003657577224 */ /* 0x000fc400078e02ff */
[----:B------:R-:W-:Y:S01]  /*4380*/  IMAD R153, R153, R54, RZ ;  /* 0x0000003699997224 */ /* 0x000fe200078e02ff */
[CC--:B0-----:R-:W-:Y:S02]  /*4390*/  LEA R56, P2, R45.reuse, R2.reuse, 0x1 ;  /* 0x000000022d387211 */ /* 0x0c1fe400078408ff */
[CC--:B------:R-:W-:Y:S02]  /*43a0*/  LEA R54, P3, R6.reuse, R2.reuse, 0x1 ;  /* 0x0000000206367211 */ /* 0x0c0fe400078608ff */
[-C--:B------:R-:W-:Y:S01]  /*43b0*/  LEA.HI.X.SX32 R219, R45, R3.reuse, 0x1, P2 ;  /* 0x000000032ddb7211 */ /* 0x080fe200010f0eff */
[----:B------:R0:W-:Y:S01]  /*43c0*/  STL [R1+0x224], R56 ;  /* 0x0002243801007387 */ /* 0x0001e20000100800 */
[----:B------:R-:W-:Y:S02]  /*43d0*/  LEA.HI.X.SX32 R45, R6, R3, 0x1, P3 ;  /* 0x00000003062d7211 */ /* 0x000fe400018f0eff */
[-C--:B------:R-:W-:Y:S01]  /*43e0*/  LEA R6, P3, R13, R2.reuse, 0x1 ;  /* 0x000000020d067211 */ /* 0x080fe200078608ff */
[----:B------:R1:W-:Y:S01]  /*43f0*/  STL [R1+0x2cc], R54 ;  /* 0x0002cc3601007387 */ /* 0x0003e20000100800 */
[----:B------:R-:W-:-:S02]  /*4400*/  LEA R220, P4, R197, R2, 0x1 ;  /* 0x00000002c5dc7211 */ /* 0x000fc400078808ff */
[-C--:B------:R-:W-:Y:S02]  /*4410*/  LEA R222, P1, R11, R2.reuse, 0x1 ;  /* 0x000000020bde7211 */ /* 0x080fe400078208ff */
[-C--:B------:R-:W-:Y:S02]  /*4420*/  LEA.HI.X.SX32 R197, R197, R3.reuse, 0x1, P4 ;  /* 0x00000003c5c57211 */ /* 0x080fe400020f0eff */
[-C--:B0-----:R-:W-:Y:S02]  /*4430*/  LEA R56, P5, R9, R2.reuse, 0x1 ;  /* 0x0000000209387211 */ /* 0x081fe400078a08ff */
[-C--:B------:R-:W-:Y:S02]  /*4440*/  LEA R224, P4, R15, R2.reuse, 0x1 ;  /* 0x000000020fe07211 */ /* 0x080fe400078808ff */
[----:B-1----:R-:W-:Y:S01]  /*4450*/  LEA R54, P6, R10, R2, 0x1 ;  /* 0x000000020a367211 */ /* 0x002fe200078c08ff */
[----:B------:R-:W-:Y:S01]  /*4460*/  STL [R1+0x22c], R56 ;  /* 0x00022c3801007387 */ /* 0x000fe20000100800 */
[----:B------:R-:W-:-:S02]  /*4470*/  LEA.HI.X.SX32 R221, R9, R3, 0x1, P5 ;  /* 0x0000000309dd7211 */ /* 0x000fc400028f0eff */
[-C--:B------:R-:W-:Y:S01]  /*4480*/  LEA.HI.X.SX32 R9, R10, R3.reuse, 0x1, P6 ;  /* 0x000000030a097211 */ /* 0x080fe200030f0eff */
[----:B------:R0:W-:Y:S01]  /*4490*/  STL [R1+0x2d0], R54 ;  /* 0x0002d03601007387 */ /* 0x0001e20000100800 */
[-C--:B------:R-:W-:Y:S02]  /*44a0*/  LEA.HI.X.SX32 R199, R15, R3.reuse, 0x1, P4 ;  /* 0x000000030fc77211 */ /* 0x080fe400020f0eff */
[-C--:B------:R-:W-:Y:S02]  /*44b0*/  LEA R228, P4, R21, R2.reuse, 0x1 ;  /* 0x0000000215e47211 */ /* 0x080fe400078808ff */
[-C--:B------:R-:W-:Y:S02]  /*44c0*/  LEA.HI.X.SX32 R198, R11, R3.reuse, 0x1, P1 ;  /* 0x000000030bc67211 */ /* 0x080fe400008f0eff */
[----:B------:R-:W-:Y:S02]  /*44d0*/  LEA.HI.X.SX32 R201, R21, R3, 0x1, P4 ;  /* 0x0000000315c97211 */ /* 0x000fe400020f0eff */
[----:B------:R-:W-:-:S02]  /*44e0*/  LEA R232, P4, R27, R2, 0x1 ;  /* 0x000000021be87211 */ /* 0x000fc400078808ff */
[-C--:B0-----:R-:W-:Y:S02]  /*44f0*/  LEA R54, P2, R12, R2.reuse, 0x1 ;  /* 0x000000020c367211 */ /* 0x081fe400078408ff */
[-C--:B------:R-:W-:Y:S02]  /*4500*/  LEA R226, P1, R18, R2.reuse, 0x1 ;  /* 0x0000000212e27211 */ /* 0x080fe400078208ff */
[-C--:B------:R-:W-:Y:S01]  /*4510*/  LEA.HI.X.SX32 R223, R12, R3.reuse, 0x1, P2 ;  /* 0x000000030cdf7211 */ /* 0x080fe200010f0eff */
[----:B------:R-:W-:Y:S01]  /*4520*/  STL [R1+0x234], R54 ;  /* 0x0002343601007387 */ /* 0x000fe20000100800 */
[----:B------:R-:W-:Y:S02]  /*4530*/  LEA R10, P2, R19, R2, 0x1 ;  /* 0x00000002130a7211 */ /* 0x000fe400078408ff */
[-C--:B------:R-:W-:Y:S01]  /*4540*/  LEA.HI.X.SX32 R203, R27, R3.reuse, 0x1, P4 ;  /* 0x000000031bcb7211 */ /* 0x080fe200020f0eff */
[----:B------:R0:W-:Y:S01]  /*4550*/  STL [R1+0x228], R45 ;  /* 0x0002282d01007387 */ /* 0x0001e20000100800 */
[----:B------:R-:W-:-:S02]  /*4560*/  LEA.HI.X.SX32 R227, R19, R3, 0x1, P2 ;  /* 0x0000000313e37211 */ /* 0x000fc400010f0eff */
[CC--:B------:R-:W-:Y:S01]  /*4570*/  LEA R237, P4, R33.reuse, R2.reuse, 0x1 ;  /* 0x0000000221ed7211 */ /* 0x0c0fe200078808ff */
[----:B------:R1:W-:Y:S01]  /*4580*/  STL [R1+0x2d4], R6 ;  /* 0x0002d40601007387 */ /* 0x0003e20000100800 */
[-C--:B------:R-:W-:Y:S02]  /*4590*/  LEA.HI.X.SX32 R200, R18, R3.reuse, 0x1, P1 ;  /* 0x0000000312c87211 */ /* 0x080fe400008f0eff */
[-C--:B------:R-:W-:Y:S02]  /*45a0*/  LEA R230, P1, R24, R2.reuse, 0x1 ;  /* 0x0000000218e67211 */ /* 0x080fe400078208ff */
[----:B------:R-:W-:Y:S02]  /*45b0*/  LEA.HI.X.SX32 R207, R33, R3, 0x1, P4 ;  /* 0x0000000321cf7211 */ /* 0x000fe400020f0eff */
[-C--:B0-----:R-:W-:Y:S02]  /*45c0*/  LEA R45, P5, R16, R2.reuse, 0x1 ;  /* 0x00000002102d7211 */ /* 0x081fe400078a08ff */
[----:B------:R-:W-:-:S02]  /*45d0*/  LEA R241, P4, R39, R2, 0x1 ;  /* 0x0000000227f17211 */ /* 0x000fc400078808ff */
[-C--:B-1----:R-:W-:Y:S01]  /*45e0*/  LEA R6, P6, R17, R2.reuse, 0x1 ;  /* 0x0000000211067211 */ /* 0x082fe200078c08ff */
[----:B------:R-:W-:Y:S01]  /*45f0*/  STL [R1+0x23c], R45 ;  /* 0x00023c2d01007387 */ /* 0x000fe20000100800 */
[-C--:B------:R-:W-:Y:S02]  /*4600*/  LEA.HI.X.SX32 R225, R16, R3.reuse, 0x1, P5 ;  /* 0x0000000310e17211 */ /* 0x080fe400028f0eff */
[-C--:B------:R-:W-:Y:S01]  /*4610*/  LEA.HI.X.SX32 R202, R24, R3.reuse, 0x1, P1 ;  /* 0x0000000318ca7211 */ /* 0x080fe200008f0eff */
[----:B------:R0:W-:Y:S01]  /*4620*/  STL [R1+0x230], R9 ;  /* 0x0002300901007387 */ /* 0x0001e20000100800 */
[-C--:B------:R-:W-:Y:S02]  /*4630*/  LEA R234, P1, R30, R2.reuse, 0x1 ;  /* 0x000000021eea7211 */ /* 0x080fe400078208ff */
[----:B------:R-:W-:Y:S01]  /*4640*/  LEA.HI.X.SX32 R209, R39, R3, 0x1, P4 ;  /* 0x0000000327d17211 */ /* 0x000fe200020f0eff */
[----:B------:R1:W-:Y:S01]  /*4650*/  STL [R1+0x2d8], R6 ;  /* 0x0002d80601007387 */ /* 0x0003e20000100800 */
[----:B------:R-:W-:-:S02]  /*4660*/  LEA R245, P4, R46, R2, 0x1 ;  /* 0x000000022ef57211 */ /* 0x000fc400078808ff */
[-C--:B------:R-:W-:Y:S01]  /*4670*/  LEA.HI.X.SX32 R204, R30, R3.reuse, 0x1, P1 ;  /* 0x000000031ecc7211 */ /* 0x080fe200008f0eff */
[----:B------:R2:W-:Y:S01]  /*4680*/  STL [R1+0x244], R10 ;  /* 0x0002440a01007387 */ /* 0x0005e20000100800 */
[-C--:B------:R-:W-:Y:S02]  /*4690*/  LEA R239, P1, R36, R2.reuse, 0x1 ;  /* 0x0000000224ef7211 */ /* 0x080fe400078208ff */
[-C--:B0-----:R-:W-:Y:S02]  /*46a0*/  LEA.HI.X.SX32 R9, R13, R3.reuse, 0x1, P3 ;  /* 0x000000030d097211 */ /* 0x081fe400018f0eff */
[----:B------:R-:W-:Y:S02]  /*46b0*/  LEA.HI.X.SX32 R211, R46, R3, 0x1, P4 ;  /* 0x000000032ed37211 */ /* 0x000fe400020f0eff */
[-C--:B-1----:R-:W-:Y:S01]  /*46c0*/  LEA R6, P3, R20, R2.reuse, 0x1 ;  /* 0x0000000214067211 */ /* 0x082fe200078608ff */
[----:B------:R0:W-:Y:S01]  /*46d0*/  STL [R1+0x238], R9 ;  /* 0x0002380901007387 */ /* 0x0001e20000100800 */
[----:B------:R-:W-:-:S02]  /*46e0*/  LEA R249, P4, R55, R2, 0x1 ;  /* 0x0000000237f97211 */ /* 0x000fc400078808ff */
[-C--:B--2---:R-:W-:Y:S01]  /*46f0*/  LEA R10, P5, R22, R2.reuse, 0x1 ;  /* 0x00000002160a7211 */ /* 0x084fe200078a08ff */
[----:B------:R1:W-:Y:S01]  /*4700*/  STL [R1+0x2dc], R6 ;  /* 0x0002dc0601007387 */ /* 0x0003e20000100800 */
[-C--:B------:R-:W-:Y:S02]  /*4710*/  LEA.HI.X.SX32 R208, R36, R3.reuse, 0x1, P1 ;  /* 0x0000000324d07211 */ /* 0x080fe400008f0eff */
[-C--:B------:R-:W-:Y:S01]  /*4720*/  LEA.HI.X.SX32 R229, R22, R3.reuse, 0x1, P5 ;  /* 0x0000000316e57211 */ /* 0x080fe200028f0eff */
[----:B------:R2:W-:Y:S01]  /*4730*/  STL [R1+0x24c], R10 ;  /* 0x00024c0a01007387 */ /* 0x0005e20000100800 */
[----:B------:R-:W-:Y:S02]  /*4740*/  LEA R243, P1, R42, R2, 0x1 ;  /* 0x000000022af37211 */ /* 0x000fe400078208ff */
[-C--:B0-----:R-:W-:Y:S02]  /*4750*/  LEA.HI.X.SX32 R9, R17, R3.reuse, 0x1, P6 ;  /* 0x0000000311097211 */ /* 0x081fe400030f0eff */
[----:B------:R-:W-:-:S02]  /*4760*/  LEA.HI.X.SX32 R213, R55, R3, 0x1, P4 ;  /* 0x0000000337d57211 */ /* 0x000fc400020f0eff */
[----:B------:R-:W-:Y:S02]  /*4770*/  CS2R R54, SRZ ;  /* 0x0000000000367805 */ /* 0x000fe4000001ff00 */
[-C--:B-1----:R-:W-:Y:S01]  /*4780*/  LEA R6, P6, R23, R2.reuse, 0x1 ;  /* 0x0000000217067211 */ /* 0x082fe200078c08ff */
[----:B------:R0:W-:Y:S01]  /*4790*/  STL [R1+0x240], R9 ;  /* 0x0002400901007387 */ /* 0x0001e20000100800 */
[-C--:B------:R-:W-:Y:S02]  /*47a0*/  LEA.HI.X.SX32 R210, R42, R3.reuse, 0x1, P1 ;  /* 0x000000032ad27211 */ /* 0x080fe400008f0eff */
[-C--:B--2---:R-:W-:Y:S01]  /*47b0*/  LEA R10, P2, R25, R2.reuse, 0x1 ;  /* 0x00000002190a7211 */ /* 0x084fe200078408ff */
[----:B------:R1:W-:Y:S01]  /*47c0*/  STL [R1+0x2e0], R6 ;  /* 0x0002e00601007387 */ /* 0x0003e20000100800 */
[-C--:B------:R-:W-:Y:S02]  /*47d0*/  LEA R247, P1, R51, R2.reuse, 0x1 ;  /* 0x0000000233f77211 */ /* 0x080fe400078208ff */
[----:B------:R-:W-:Y:S01]  /*47e0*/  LEA.HI.X.SX32 R231, R25, R3, 0x1, P2 ;  /* 0x0000000319e77211 */ /* 0x000fe200010f0eff */
[----:B------:R2:W-:Y:S01]  /*47f0*/  STL [R1+0x254], R10 ;  /* 0x0002540a01007387 */ /* 0x0005e20000100800 */
[----:B------:R-:W-:-:S02]  /*4800*/  LEA R235, P2, R31, R2, 0x1 ;  /* 0x000000021feb7211 */ /* 0x000fc400078408ff */
[----:B------:R-:W-:Y:S02]  /*4810*/  CS2R R24, SRZ ;  /* 0x0000000000187805 */ /* 0x000fe4000001ff00 */
[-C--:B0-----:R-:W-:Y:S02]  /*4820*/  LEA.HI.X.SX32 R9, R20, R3.reuse, 0x1, P3 ;  /* 0x0000000314097211 */ /* 0x081fe400018f0eff */
[-C--:B------:R-:W-:Y:S02]  /*4830*/  LEA.HI.X.SX32 R205, R31, R3.reuse, 0x1, P2 ;  /* 0x000000031fcd7211 */ /* 0x080fe400010f0eff */
[----:B------:R-:W-:Y:S02]  /*4840*/  CS2R R30, SRZ ;  /* 0x00000000001e7805 */ /* 0x000fe4000001ff00 */
[----:B-1----:R-:W-:Y:S01]  /*4850*/  LEA R6, P3, R26, R2, 0x1 ;  /* 0x000000021a067211 */ /* 0x002fe200078608ff */
[----:B------:R0:W-:Y:S01]  /*4860*/  STL [R1+0x248], R9 ;  /* 0x0002480901007387 */ /* 0x0001e20000100800 */
[----:B------:R-:W-:-:S02]  /*4870*/  LEA.HI.X.SX32 R212, R51, R3, 0x1, P1 ;  /* 0x0000000333d47211 */ /* 0x000fc400008f0eff */
[CC--:B--2---:R-:W-:Y:S01]  /*4880*/  LEA R10, P5, R28.reuse, R2.reuse, 0x1 ;  /* 0x000000021c0a7211 */ /* 0x0c4fe200078a08ff */
[----:B------:R1:W-:Y:S01]  /*4890*/  STL [R1+0x2e4], R6 ;  /* 0x0002e40601007387 */ /* 0x0003e20000100800 */
[C---:B------:R-:W-:Y:S02]  /*48a0*/  LEA R251, P1, R61.reuse, R2, 0x1 ;  /* 0x000000023dfb7211 */ /* 0x040fe400078208ff */
[-C--:B------:R-:W-:Y:S01]  /*48b0*/  LEA.HI.X.SX32 R233, R28, R3.reuse, 0x1, P5 ;  /* 0x000000031ce97211 */ /* 0x080fe200028f0eff */
[----:B------:R2:W-:Y:S01]  /*48c0*/  STL [R1+0x25c], R10 ;  /* 0x00025c0a01007387 */ /* 0x0005e20000100800 */
[-C--:B------:R-:W-:Y:S02]  /*48d0*/  LEA.HI.X.SX32 R214, R61, R3.reuse, 0x1, P1 ;  /* 0x000000033dd67211 */ /* 0x080fe400008f0eff */
[----:B------:R-:W-:Y:S02]  /*48e0*/  CS2R R60, SRZ ;  /* 0x00000000003c7805 */ /* 0x000fe4000001ff00 */
[----:B0-----:R-:W-:-:S02]  /*48f0*/  LEA.HI.X.SX32 R9, R23, R3, 0x1, P6 ;  /* 0x0000000317097211 */ /* 0x001fc400030f0eff */
[----:B-1----:R-:W-:-:S03]  /*4900*/  LEA R6, P6, R29, R2, 0x1 ;  /* 0x000000021d067211 */ /* 0x002fc600078c08ff */
[----:B------:R0:W-:Y:S01]  /*4910*/  STL [R1+0x250], R9 ;  /* 0x0002500901007387 */ /* 0x0001e20000100800 */
[----:B--2---:R-:W-:-:S03]  /*4920*/  LEA R10, P5, R34, R2, 0x1 ;  /* 0x00000002220a7211 */ /* 0x004fc600078a08ff */
[----:B------:R1:W-:Y:S01]  /*4930*/  STL [R1+0x2e8], R6 ;  /* 0x0002e80601007387 */ /* 0x0003e20000100800 */
[-C--:B------:R-:W-:Y:S02]  /*4940*/  LEA.HI.X.SX32 R238, R34, R3.reuse, 0x1, P5 ;  /* 0x0000000322ee7211 */ /* 0x080fe400028f0eff */
[-C--:B0-----:R-:W-:Y:S02]  /*4950*/  LEA.HI.X.SX32 R9, R29, R3.reuse, 0x1, P6 ;  /* 0x000000031d097211 */ /* 0x081fe400030f0eff */
[----:B------:R-:W-:Y:S02]  /*4960*/  CS2R R28, SRZ ;  /* 0x00000000001c7805 */ /* 0x000fe4000001ff00 */
[-C--:B-1----:R-:W-:Y:S02]  /*4970*/  LEA.HI.X.SX32 R6, R26, R3.reuse, 0x1, P3 ;  /* 0x000000031a067211 */ /* 0x082fe400018f0eff */
[----:B------:R-:W-:Y:S02]  /*4980*/  CS2R R26, SRZ ;  /* 0x00000000001a7805 */ /* 0x000fe4000001ff00 */
[C---:B------:R-:W-:Y:S01]  /*4990*/  LEA R236, P3, R32.reuse, R2, 0x1 ;  /* 0x0000000220ec7211 */ /* 0x040fe200078608ff */
[----:B------:R0:W-:Y:S03]  /*49a0*/  STL [R1+0x258], R6 ;  /* 0x0002580601007387 */ /* 0x0001e60000100800 */
[----:B------:R-:W-:-:S02]  /*49b0*/  LEA.HI.X.SX32 R206, R32, R3, 0x1, P3 ;  /* 0x0000000320ce7211 */ /* 0x000fc400018f0eff */
[----:B------:R-:W-:Y:S01]  /*49c0*/  CS2R R32, SRZ ;  /* 0x0000000000207805 */ /* 0x000fe2000001ff00 */
[----:B------:R1:W-:Y:S04]  /*49d0*/  STL [R1+0x264], R10 ;  /* 0x0002640a01007387 */ /* 0x0003e80000100800 */
[----:B------:R2:W-:Y:S01]  /*49e0*/  STL [R1+0x260], R9 ;  /* 0x0002600901007387 */ /* 0x0005e20000100800 */
[-C--:B0-----:R-:W-:Y:S02]  /*49f0*/  LEA R6, P6, R35, R2.reuse, 0x1 ;  /* 0x0000000223067211 */ /* 0x081fe400078c08ff */
[----:B-1----:R-:W-:-:S03]  /*4a00*/  LEA R10, P5, R40, R2, 0x1 ;  /* 0x00000002280a7211 */ /* 0x002fc600078a08ff */
[----:B------:R0:W-:Y:S01]  /*4a10*/  STL [R1+0x2ec], R6 ;  /* 0x0002ec0601007387 */ /* 0x0001e20000100800 */
[CC--:B--2---:R-:W-:Y:S02]  /*4a20*/  LEA R9, P2, R37.reuse, R2.reuse, 0x1 ;  /* 0x0000000225097211 */ /* 0x0c4fe400078408ff */
[-C--:B------:R-:W-:Y:S02]  /*4a30*/  LEA.HI.X.SX32 R242, R40, R3.reuse, 0x1, P5 ;  /* 0x0000000328f27211 */ /* 0x080fe400028f0eff */
[----:B------:R-:W-:Y:S01]  /*4a40*/  LEA.HI.X.SX32 R240, R37, R3, 0x1, P2 ;  /* 0x0000000325f07211 */ /* 0x000fe200010f0eff */
[----:B------:R1:W-:Y:S01]  /*4a50*/  STL [R1+0x26c], R9 ;  /* 0x00026c0901007387 */ /* 0x0003e20000100800 */
[----:B------:R-:W-:Y:S02]  /*4a60*/  CS2R R36, SRZ ;  /* 0x0000000000247805 */ /* 0x000fe4000001ff00 */
[----:B0-----:R-:W-:-:S05]  /*4a70*/  LEA R6, P3, R38, R2, 0x1 ;  /* 0x0000000226067211 */ /* 0x001fca00078608ff */
[----:B------:R0:W-:Y:S01]  /*4a80*/  STL [R1+0x2f0], R6 ;  /* 0x0002f00601007387 */ /* 0x0001e20000100800 */
[----:B-1----:R-:W-:-:S03]  /*4a90*/  LEA.HI.X.SX32 R9, R35, R3, 0x1, P6 ;  /* 0x0000000323097211 */ /* 0x002fc600030f0eff */
[----:B------:R1:W-:Y:S01]  /*4aa0*/  STL [R1+0x274], R10 ;  /* 0x0002740a01007387 */ /* 0x0003e20000100800 */
[----:B------:R-:W-:-:S03]  /*4ab0*/  CS2R R34, SRZ ;  /* 0x0000000000227805 */ /* 0x000fc6000001ff00 */
[----:B------:R2:W-:Y:S01]  /*4ac0*/  STL [R1+0x268], R9 ;  /* 0x0002680901007387 */ /* 0x0005e20000100800 */
[-C--:B0-----:R-:W-:Y:S02]  /*4ad0*/  LEA R6, P6, R41, R2.reuse, 0x1 ;  /* 0x0000000229067211 */ /* 0x081fe400078c08ff */
[----:B-1----:R-:W-:-:S03]  /*4ae0*/  LEA R10, P2, R43, R2, 0x1 ;  /* 0x000000022b0a7211 */ /* 0x002fc600078408ff */
[----:B------:R0:W-:Y:S01]  /*4af0*/  STL [R1+0x2f4], R6 ;  /* 0x0002f40601007387 */ /* 0x0001e20000100800 */
[----:B--2---:R-:W-:-:S03]  /*4b00*/  LEA.HI.X.SX32 R9, R38, R3, 0x1, P3 ;  /* 0x0000000326097211 */ /* 0x004fc600018f0eff */
[----:B------:R1:W-:Y:S01]  /*4b10*/  STL [R1+0x27c], R10 ;  /* 0x00027c0a01007387 */ /* 0x0003e20000100800 */
[----:B------:R-:W-:Y:S02]  /*4b20*/  LEA.HI.X.SX32 R244, R43, R3, 0x1, P2 ;  /* 0x000000032bf47211 */ /* 0x000fe400010f0eff */
[----:B------:R-:W-:Y:S02]  /*4b30*/  CS2R R38, SRZ ;  /* 0x0000000000267805 */ /* 0x000fe4000001ff00 */
[----:B------:R-:W-:Y:S01]  /*4b40*/  CS2R R42, SRZ ;  /* 0x00000000002a7805 */ /* 0x000fe2000001ff00 */
        /* <DEDUP_REMOVED lines=25> */
[----:B------:R-:W-:Y:S01]  /*4ce0*/  STL [R1+0x288], R9 ;  /* 0x0002880901007387 */ /* 0x000fe20000100800 */
[-C--:B0-----:R-:W-:Y:S02]  /*4cf0*/  LEA R6, P6, R59, R2.reuse, 0x1 ;  /* 0x000000023b067211 */ /* 0x081fe400078c08ff */
[----:B-1----:R-:W-:-:S03]  /*4d00*/  LEA R10, P2, R50, R2, 0x1 ;  /* 0x00000002320a7211 */ /* 0x002fc600078408ff */
[----:B------:R0:W-:Y:S01]  /*4d10*/  STL [R1+0x308], R6 ;  /* 0x0003080601007387 */ /* 0x0001e20000100800 */
[----:B------:R-:W-:-:S03]  /*4d20*/  LEA.HI.X.SX32 R252, R50, R3, 0x1, P2 ;  /* 0x0000000332fc7211 */ /* 0x000fc600010f0eff */
[----:B------:R1:W-:Y:S01]  /*4d30*/  STL [R1+0x29c], R10 ;  /* 0x00029c0a01007387 */ /* 0x0003e20000100800 */
[----:B------:R-:W-:Y:S02]  /*4d40*/  CS2R R50, SRZ ;  /* 0x0000000000327805 */ /* 0x000fe4000001ff00 */
[----:B0-----:R-:W-:Y:S02]  /*4d50*/  LEA.HI.X.SX32 R6, R48, R3, 0x1, P3 ;  /* 0x0000000330067211 */ /* 0x001fe400018f0eff */
[----:B------:R-:W-:Y:S02]  /*4d60*/  CS2R R48, SRZ ;  /* 0x0000000000307805 */ /* 0x000fe4000001ff00 */
[-C--:B------:R-:W-:Y:S02]  /*4d70*/  LEA R9, P3, R63, R2.reuse, 0x1 ;  /* 0x000000023f097211 */ /* 0x080fe400078608ff */
[-C--:B-1----:R-:W-:Y:S01]  /*4d80*/  LEA R10, P5, R67, R2.reuse, 0x1 ;  /* 0x00000002430a7211 */ /* 0x082fe200078a08ff */
[----:B------:R0:W-:Y:S04]  /*4d90*/  STL [R1+0x290], R6 ;  /* 0x0002900601007387 */ /* 0x0001e80000100800 */
[----:B------:R-:W-:Y:S01]  /*4da0*/  STL [R1+0x30c], R9 ;  /* 0x00030c0901007387 */ /* 0x000fe20000100800 */
[----:B0-----:R-:W-:-:S04]  /*4db0*/  LEA R6, P4, R65, R2, 0x1 ;  /* 0x0000000241067211 */ /* 0x001fc800078808ff */
[----:B------:R-:W-:Y:S01]  /*4dc0*/  LEA.HI.X.SX32 R215, R65, R3, 0x1, P4 ;  /* 0x0000000341d77211 */ /* 0x000fe200020f0eff */
[----:B------:R0:W-:Y:S01]  /*4dd0*/  STL [R1+0x200], R6 ;  /* 0x0002000601007387 */ /* 0x0001e20000100800 */
[----:B------:R-:W-:-:S03]  /*4de0*/  CS2R R64, SRZ ;  /* 0x0000000000407805 */ /* 0x000fc6000001ff00 */
[----:B------:R1:W-:Y:S01]  /*4df0*/  STL [R1+0x2a4], R10 ;  /* 0x0002a40a01007387 */ /* 0x0003e20000100800 */
[----:B0-----:R-:W-:Y:S02]  /*4e00*/  LEA.HI.X.SX32 R6, R59, R3, 0x1, P6 ;  /* 0x000000033b067211 */ /* 0x001fe400030f0eff */
[----:B------:R-:W-:Y:S02]  /*4e10*/  CS2R R58, SRZ ;  /* 0x00000000003a7805 */ /* 0x000fe4000001ff00 */
[-C--:B------:R-:W-:Y:S02]  /*4e20*/  LEA R9, P6, R69, R2.reuse, 0x1 ;  /* 0x0000000245097211 */ /* 0x080fe400078c08ff */
[-C--:B-1----:R-:W-:Y:S01]  /*4e30*/  LEA R10, P2, R71, R2.reuse, 0x1 ;  /* 0x00000002470a7211 */ /* 0x082fe200078408ff */
[----:B------:R0:W-:Y:S04]  /*4e40*/  STL [R1+0x298], R6 ;  /* 0x0002980601007387 */ /* 0x0001e80000100800 */
[----:B------:R1:W-:Y:S01]  /*4e50*/  STL [R1+0x310], R9 ;  /* 0x0003100901007387 */ /* 0x0003e20000100800 */
[----:B0-----:R-:W-:-:S02]  /*4e60*/  LEA R6, P1, R52, R2, 0x1 ;  /* 0x0000000234067211 */ /* 0x001fc400078208ff */
[----:B-1----:R-:W-:-:S03]  /*4e70*/  LEA.HI.X.SX32 R9, R63, R3, 0x1, P3 ;  /* 0x000000033f097211 */ /* 0x002fc600018f0eff */
[----:B------:R0:W-:Y:S01]  /*4e80*/  STL [R1+0x208], R6 ;  /* 0x0002080601007387 */ /* 0x0001e20000100800 */
[----:B------:R-:W-:Y:S02]  /*4e90*/  LEA.HI.X.SX32 R216, R52, R3, 0x1, P1 ;  /* 0x0000000334d87211 */ /* 0x000fe400008f0eff */
[----:B------:R-:W-:Y:S02]  /*4ea0*/  CS2R R52, SRZ ;  /* 0x0000000000347805 */ /* 0x000fe4000001ff00 */
[----:B------:R-:W-:Y:S01]  /*4eb0*/  CS2R R62, SRZ ;  /* 0x00000000003e7805 */ /* 0x000fe2000001ff00 */
[----:B------:R-:W-:Y:S04]  /*4ec0*/  STL [R1+0x2ac], R10 ;  /* 0x0002ac0a01007387 */ /* 0x000fe80000100800 */
[----:B------:R1:W-:Y:S01]  /*4ed0*/  STL [R1+0x2a0], R9 ;  /* 0x0002a00901007387 */ /* 0x0003e20000100800 */
[----:B0-----:R-:W-:-:S05]  /*4ee0*/  LEA R6, P3, R73, R2, 0x1 ;  /* 0x0000000249067211 */ /* 0x001fca00078608ff */
[----:B------:R0:W-:Y:S01]  /*4ef0*/  STL [R1+0x314], R6 ;  /* 0x0003140601007387 */ /* 0x0001e20000100800 */
[----:B-1----:R-:W-:-:S04]  /*4f00*/  LEA R9, P4, R75, R2, 0x1 ;  /* 0x000000024b097211 */ /* 0x002fc800078808ff */
[-C--:B------:R-:W-:Y:S01]  /*4f10*/  LEA.HI.X.SX32 R217, R75, R3.reuse, 0x1, P4 ;  /* 0x000000034bd97211 */ /* 0x080fe200020f0eff */
[----:B------:R1:W-:Y:S01]  /*4f20*/  STL [R1+0x210], R9 ;  /* 0x0002100901007387 */ /* 0x0003e20000100800 */
[----:B------:R-:W-:Y:S02]  /*4f30*/  CS2R R74, SRZ ;  /* 0x00000000004a7805 */ /* 0x000fe4000001ff00 */
[-C--:B0-----:R-:W-:Y:S02]  /*4f40*/  LEA.HI.X.SX32 R6, R67, R3.reuse, 0x1, P5 ;  /* 0x0000000343067211 */ /* 0x081fe400028f0eff */
[----:B------:R-:W-:Y:S02]  /*4f50*/  CS2R R66, SRZ ;  /* 0x0000000000427805 */ /* 0x000fe4000001ff00 */
[----:B------:R-:W-:Y:S01]  /*4f60*/  LEA R10, P5, R77, R2, 0x1 ;  /* 0x000000024d0a7211 */ /* 0x000fe200078a08ff */
[----:B------:R0:W-:Y:S01]  /*4f70*/  STL [R1+0x204], R6 ;  /* 0x0002040601007387 */ /* 0x0001e20000100800 */
[----:B-1----:R-:W-:-:S03]  /*4f80*/  LEA.HI.X.SX32 R9, R69, R3, 0x1, P6 ;  /* 0x0000000345097211 */ /* 0x002fc600030f0eff */
[----:B------:R-:W-:Y:S01]  /*4f90*/  STL [R1+0x2b4], R10 ;  /* 0x0002b40a01007387 */ /* 0x000fe20000100800 */
[----:B------:R-:W-:-:S03]  /*4fa0*/  CS2R R68, SRZ ;  /* 0x0000000000447805 */ /* 0x000fc6000001ff00 */
        /* <DEDUP_REMOVED lines=20> */
[----:B------:R-:W-:-:S03]  /*50f0*/  CS2R R76, SRZ ;  /* 0x00000000004c7805 */ /* 0x000fc6000001ff00 */
[----:B------:R2:W-:Y:S01]  /*5100*/  STL [R1+0x214], R9 ;  /* 0x0002140901007387 */ /* 0x0005e20000100800 */
[----:B0-----:R-:W-:Y:S02]  /*5110*/  LEA R6, P5, R153, R2, 0x1 ;  /* 0x0000000299067211 */ /* 0x001fe400078a08ff */
[-C--:B------:R-:W-:Y:S02]  /*5120*/  LEA.HI.X.SX32 R2, R79, R3.reuse, 0x1, P6 ;  /* 0x000000034f027211 */ /* 0x080fe400030f0eff */
[----:B------:R-:W-:Y:S02]  /*5130*/  CS2R R78, SRZ ;  /* 0x00000000004e7805 */ /* 0x000fe4000001ff00 */
[----:B-1----:R-:W-:Y:S01]  /*5140*/  LOP3.LUT R10, R14, 0x30, RZ, 0x3c, !PT ;  /* 0x000000300e0a7812 */ /* 0x002fe200078e3cff */
[----:B------:R0:W-:Y:S01]  /*5150*/  STL [R1+0x300], R6 ;  /* 0x0003000601007387 */ /* 0x0001e20000100800 */
[----:B--2---:R-:W-:-:S03]  /*5160*/  LEA.HI.X.SX32 R9, R83, R3, 0x1, P2 ;  /* 0x0000000353097211 */ /* 0x004fc600010f0eff */
[----:B------:R1:W-:Y:S01]  /*5170*/  STL [R1+0x2b8], R2 ;  /* 0x0002b80201007387 */ /* 0x0003e20000100800 */
[----:B------:R-:W-:-:S03]  /*5180*/  CS2R R82, SRZ ;  /* 0x0000000000527805 */ /* 0x000fc6000001ff00 */
[----:B------:R2:W-:Y:S01]  /*5190*/  STL [R1+0x21c], R9 ;  /* 0x00021c0901007387 */ /* 0x0005e20000100800 */
[-C--:B0-----:R-:W-:Y:S02]  /*51a0*/  LEA.HI.X.SX32 R6, R85, R3.reuse, 0x1, P3 ;  /* 0x0000000355067211 */ /* 0x081fe400018f0eff */
[----:B------:R-:W-:Y:S02]  /*51b0*/  CS2R R84, SRZ ;  /* 0x0000000000547805 */ /* 0x000fe4000001ff00 */
[-C--:B-1----:R-:W-:Y:S01]  /*51c0*/  LEA.HI.X.SX32 R2, R87, R3.reuse, 0x1, P4 ;  /* 0x0000000357027211 */ /* 0x082fe200020f0eff */
[----:B------:R0:W-:Y:S01]  /*51d0*/  STL [R1+0x2c0], R6 ;  /* 0x0002c00601007387 */ /* 0x0001e20000100800 */
[----:B------:R-:W-:Y:S02]  /*51e0*/  LEA.HI.X.SX32 R3, R153, R3, 0x1, P5 ;  /* 0x0000000399037211 */ /* 0x000fe400028f0eff */
[----:B------:R-:W-:Y:S02]  /*51f0*/  CS2R R86, SRZ ;  /* 0x0000000000567805 */ /* 0x000fe4000001ff00 */
[----:B--2---:R-:W-:Y:S01]  /*5200*/  LOP3.LUT R9, R14, 0x10, RZ, 0x3c, !PT ;  /* 0x000000100e097812 */ /* 0x004fe200078e3cff */
[----:B------:R1:W-:Y:S04]  /*5210*/  STL [R1+0x220], R2 ;  /* 0x0002200201007387 */ /* 0x0003e80000100800 */
[----:B------:R2:W-:Y:S01]  /*5220*/  STL [R1+0x2c8], R3 ;  /* 0x0002c80301007387 */ /* 0x0005e20000100800 */
[----:B0-----:R-:W-:-:S03]  /*5230*/  LOP3.LUT R6, R0, 0x1f, RZ, 0xc0, !PT ;  /* 0x0000001f00067812 */ /* 0x001fc600078ec0ff */
[----:B------:R-:W-:Y:S01]  /*5240*/  STL [R1], RZ ;  /* 0x000000ff01007387 */ /* 0x000fe20000100800 */
[----:B-1----:R-:W-:Y:S01]  /*5250*/  LEA.HI.X.SX32 R2, R4, UR5, 0x1, P0 ;  /* 0x0000000504027c11 */ /* 0x002fe200080f0eff */
[----:B------:R-:W-:Y:S02]  /*5260*/  UMOV UR5, URZ ;  /* 0x0000003f00057c82 */ /* 0x000fe40008000000 */
[----:B------:R-:W-:Y:S01]  /*5270*/  STL [R1+0x4], RZ ;  /* 0x000004ff01007387 */ /* 0x000fe20000100800 */
[----:B------:R-:W0:Y:S01]  /*5280*/  LDC R4, c[0x0][0x23c] ;  /* 0x00008f00ff047b82 */ /* 0x000e220000000800 */
[----:B------:R-:W-:Y:S02]  /*5290*/  UIADD3.X UR9, UR5, 0x40000040, URZ, UP0, !UPT ;  /* 0x4000004005097890 */ /* 0x000fe400087fe43f */
[----:B------:R-:W-:Y:S01]  /*52a0*/  STL [R1+0x8], RZ ;  /* 0x000008ff01007387 */ /* 0x000fe20000100800 */
[----:B------:R-:W-:Y:S02]  /*52b0*/  UIADD3.64 UR10, UR4, -UR10, URZ ;  /* 0x8000000a040a7297 */ /* 0x000fe4000fffe03f */
[----:B------:R-:W-:Y:S01]  /*52c0*/  UIADD3.64 UR16, UR8, 0x80, URZ ;  /* 0x0000008008107897 */ /* 0x000fe2000fffe03f */
[----:B------:R-:W-:Y:S01]  /*52d0*/  STL [R1+0xc], RZ ;  /* 0x00000cff01007387 */ /* 0x000fe20000100800 */
[----:B------:R-:W-:-:S03]  /*52e0*/  UIADD3.64 UR20, UR8, 0x100, URZ ;  /* 0x0000010008147897 */ /* 0x000fc6000fffe03f */
[----:B------:R-:W-:Y:S04]  /*52f0*/  STL [R1+0x10], RZ ;  /* 0x000010ff01007387 */ /* 0x000fe80000100800 */
[----:B------:R-:W-:Y:S04]  /*5300*/  STL [R1+0x14], RZ ;  /* 0x000014ff01007387 */ /* 0x000fe80000100800 */
[----:B------:R-:W-:Y:S04]  /*5310*/  STL [R1+0x18], RZ ;  /* 0x000018ff01007387 */ /* 0x000fe80000100800 */
[----:B------:R-:W-:Y:S01]  /*5320*/  STL [R1+0x1c], RZ ;  /* 0x00001cff01007387 */ /* 0x000fe20000100800 */
[----:B0-----:R-:W-:-:S02]  /*5330*/  IMAD.SHL.U32 R195, R4, 0x20, RZ ;  /* 0x0000002004c37824 */ /* 0x001fc400078e00ff */
[----:B------:R-:W-:Y:S01]  /*5340*/  IMAD R4, R6, R4, RZ ;  /* 0x0000000406047224 */ /* 0x000fe200078e02ff */
[----:B------:R-:W-:Y:S01]  /*5350*/  STL [R1+0x20], RZ ;  /* 0x000020ff01007387 */ /* 0x000fe20000100800 */
[----:B------:R-:W-:Y:S01]  /*5360*/  IMAD.U32 R6, RZ, RZ, UR7 ;  /* 0x00000007ff067e24 */ /* 0x000fe2000f8e00ff */
[----:B------:R-:W-:Y:S02]  /*5370*/  UMOV UR7, 0x80000020 ;  /* 0x8000002000077882 */ /* 0x000fe40000000000 */
[----:B------:R-:W-:Y:S01]  /*5380*/  STL [R1+0x24], RZ ;  /* 0x000024ff01007387 */ /* 0x000fe20000100800 */
[----:B--2---:R-:W-:-:S03]  /*5390*/  SHF.R.S32.HI R3, RZ, 0x1f, R4 ;  /* 0x0000001fff037819 */ /* 0x004fc60000011404 */
[----:B------:R-:W-:Y:S01]  /*53a0*/  STL [R1+0x28], RZ ;  /* 0x000028ff01007387 */ /* 0x000fe20000100800 */
[C---:B------:R-:W-:Y:S01]  /*53b0*/  SHF.L.U64.HI R0, R4.reuse, 0x1, R3 ;  /* 0x0000000104007819 */ /* 0x040fe20000010203 */
[----:B------:R-:W-:Y:S01]  /*53c0*/  IMAD.SHL.U32 R4, R4, 0x2, RZ ;  /* 0x0000000204047824 */ /* 0x000fe200078e00ff */
[C---:B------:R-:W-:Y:S01]  /*53d0*/  LOP3.LUT R3, R14.reuse, 0x20, RZ, 0x3c, !PT ;  /* 0x000000200e037812 */ /* 0x040fe200078e3cff */
[----:B------:R-:W-:Y:S04]  /*53e0*/  STL [R1+0x2c], RZ ;  /* 0x00002cff01007387 */ /* 0x000fe80000100800 */
        /* <DEDUP_REMOVED lines=116> */
[----:B------:R0:W-:Y:S04]  /*5b30*/  STL [R1+0x344], R9 ;  /* 0x0003440901007387 */ /* 0x0001e80000100800 */
[----:B------:R1:W-:Y:S04]  /*5b40*/  STL [R1+0x340], R3 ;  /* 0x0003400301007387 */ /* 0x0003e80000100800 */
[----:B------:R2:W-:Y:S01]  /*5b50*/  STL [R1+0x33c], R10 ;  /* 0x00033c0a01007387 */ /* 0x0005e20000100800 */
[----:B0-----:R-:W-:-:S02]  /*5b60*/  LOP3.LUT R9, R14, 0x40, RZ, 0x3c, !PT ;  /* 0x000000400e097812 */ /* 0x001fc400078e3cff */
[----:B-1----:R-:W-:-:S03]  /*5b70*/  LOP3.LUT R3, R14, 0x50, RZ, 0x3c, !PT ;  /* 0x000000500e037812 */ /* 0x002fc600078e3cff */
[----:B------:R0:W-:Y:S01]  /*5b80*/  STL [R1+0x338], R9 ;  /* 0x0003380901007387 */ /* 0x0001e20000100800 */
[----:B--2---:R-:W-:-:S03]  /*5b90*/  LOP3.LUT R10, R14, 0x60, RZ, 0x3c, !PT ;  /* 0x000000600e0a7812 */ /* 0x004fc600078e3cff */
[----:B------:R1:W-:Y:S04]  /*5ba0*/  STL [R1+0x334], R3 ;  /* 0x0003340301007387 */ /* 0x0003e80000100800 */
[----:B------:R2:W-:Y:S01]  /*5bb0*/  STL [R1+0x330], R10 ;  /* 0x0003300a01007387 */ /* 0x0005e20000100800 */
[----:B0-----:R-:W-:Y:S02]  /*5bc0*/  LOP3.LUT R9, R14, 0x70, RZ, 0x3c, !PT ;  /* 0x000000700e097812 */ /* 0x001fe400078e3cff */
[----:B-1----:R-:W-:-:S03]  /*5bd0*/  LOP3.LUT R3, R5, 0x20, RZ, 0x3c, !PT ;  /* 0x0000002005037812 */ /* 0x002fc600078e3cff */
[----:B------:R2:W-:Y:S04]  /*5be0*/  STL [R1+0x32c], R9 ;  /* 0x00032c0901007387 */ /* 0x0005e80000100800 */
.L_x_1:
[----:B0-2---:R-:W0:Y:S01]  /*5bf0*/  LDC R9, c[0x0][0x238] ;  /* 0x00008e00ff097b82 */ /* 0x005e220000000800 */
[----:B------:R1:W-:Y:S01]  /*5c00*/  STL.64 [R1+0x608], R150 ;  /* 0x0006089601007387 */ /* 0x0003e20000100a00 */
[C---:B------:R-:W-:Y:S01]  /*5c10*/  ISETP.GT.AND P1, PT, R6.reuse, 0x2, PT ;  /* 0x000000020600780c */ /* 0x040fe20003f24270 */
[----:B------:R-:W-:Y:S01]  /*5c20*/  IMAD.MOV.U32 R3, RZ, RZ, R2 ;  /* 0x000000ffff037224 */ /* 0x000fe200078e0002 */
[C---:B------:R-:W-:Y:S01]  /*5c30*/  ISETP.GT.AND P3, PT, R6.reuse, 0x8, PT ;  /* 0x000000080600780c */ /* 0x040fe20003f64270 */
[----:B------:R-:W-:Y:S01]  /*5c40*/  IMAD.MOV.U32 R2, RZ, RZ, R8 ;  /* 0x000000ffff027224 */ /* 0x000fe200078e0008 */
[C---:B------:R-:W-:Y:S01]  /*5c50*/  ISETP.GT.AND P0, PT, R6.reuse, RZ, PT ;  /* 0x000000ff0600720c */ /* 0x040fe20003f04270 */
[----:B------:R-:W-:Y:S01]  /*5c60*/  STL.64 [R1+0x600], R148 ;  /* 0x0006009401007387 */ /* 0x000fe20000100a00 */
[----:B------:R-:W2:Y:S01]  /*5c70*/  LDC R17, c[0x0][0x238] ;  /* 0x00008e00ff117b82 */ /* 0x000ea20000000800 */
[----:B------:R-:W-:Y:S02]  /*5c80*/  ISETP.GT.AND P2, PT, R6, 0x3, PT ;  /* 0x000000030600780c */ /* 0x000fe40003f44270 */
[----:B------:R-:W-:Y:S01]  /*5c90*/  PRMT R164, RZ, 0x7610, R164 ;  /* 0x00007610ffa47816 */ /* 0x000fe200000000a4 */
[----:B------:R-:W-:Y:S01]  /*5ca0*/  STL.64 [R1+0x5f8], R146 ;  /* 0x0005f89201007387 */ /* 0x000fe20000100a00 */
[----:B------:R-:W-:-:S03]  /*5cb0*/  PRMT R10, RZ, 0x7610, R10 ;  /* 0x00007610ff0a7816 */ /* 0x000fc6000000000a */
[----:B-1----:R-:W1:Y:S08]  /*5cc0*/  LDC R151, c[0x0][0x238] ;  /* 0x00008e00ff977b82 */ /* 0x002e700000000800 */
[----:B------:R-:W3:Y:S01]  /*5cd0*/  LDC R12, c[0x0][0x238] ;  /* 0x00008e00ff0c7b82 */ /* 0x000ee20000000800 */
[----:B0-----:R-:W-:Y:S01]  /*5ce0*/  IMAD.SHL.U32 R9, R9, 0x2, RZ ;  /* 0x0000000209097824 */ /* 0x001fe200078e00ff */
[----:B------:R-:W-:Y:S01]  /*5cf0*/  PRMT R165, RZ, 0x7610, R165 ;  /* 0x00007610ffa57816 */ /* 0x000fe200000000a5 */
[----:B------:R-:W-:Y:S02]  /*5d00*/  STL.64 [R1+0x5f0], R144 ;  /* 0x0005f09001007387 */ /* 0x000fe40000100a00 */
[----:B------:R-:W-:-:S02]  /*5d10*/  IMAD.WIDE R8, R9, 0x2, R2 ;  /* 0x0000000209087825 */ /* 0x000fc400078e0202 */
[----:B------:R-:W-:Y:S01]  /*5d20*/  STL.64 [R1+0x5e8], R142 ;  /* 0x0005e88e01007387 */ /* 0x000fe20000100a00 */
[----:B------:R-:W-:Y:S01]  /*5d30*/  PRMT R11, RZ, 0x7610, R11 ;  /* 0x00007610ff0b7816 */ /* 0x000fe2000000000b */
[----:B--2---:R-:W-:Y:S01]  /*5d40*/  IMAD R17, R17, 0x3, RZ ;  /* 0x0000000311117824 */ /* 0x004fe200078e02ff */
[----:B------:R-:W0:Y:S01]  /*5d50*/  LDC R16, c[0x0][0x238] ;  /* 0x00008e00ff107b82 */ /* 0x000e220000000800 */
[----:B------:R2:W4:Y:S04]  /*5d60*/  @P1 LDG.E.U16 R164, desc[UR14][R8.64] ;  /* 0x0000000e08a41981 */ /* 0x000528000c1e1500 */
[----:B------:R-:W-:Y:S01]  /*5d70*/  STL.64 [R1+0x5e0], R140 ;  /* 0x0005e08c01007387 */ /* 0x000fe20000100a00 */
[----:B-1----:R-:W-:Y:S02]  /*5d80*/  IMAD R151, R151, 0x18, RZ ;  /* 0x0000001897977824 */ /* 0x002fe400078e02ff */
[----:B------:R-:W1:Y:S01]  /*5d90*/  LDC R18, c[0x0][0x238] ;  /* 0x00008e00ff127b82 */ /* 0x000e620000000800 */
[----:B------:R-:W-:Y:S01]  /*5da0*/  STL.64 [R1+0x5d8], R138 ;  /* 0x0005d88a01007387 */ /* 0x000fe20000100a00 */
[----:B--2---:R-:W-:-:S03]  /*5db0*/  IMAD.WIDE R8, R17, 0x2, R2 ;  /* 0x0000000211087825 */ /* 0x004fc600078e0202 */
[----:B------:R-:W-:Y:S04]  /*5dc0*/  STL.64 [R1+0x5d0], R136 ;  /* 0x0005d08801007387 */ /* 0x000fe80000100a00 */
[----:B------:R2:W4:Y:S01]  /*5dd0*/  @P2 LDG.E.U16 R165, desc[UR14][R8.64] ;  /* 0x0000000e08a52981 */ /* 0x000522000c1e1500 */
[----:B---3--:R-:W-:-:S03]  /*5de0*/  IMAD.SHL.U32 R12, R12, 0x8, RZ ;  /* 0x000000080c0c7824 */ /* 0x008fc600078e00ff */
[----:B------:R-:W-:Y:S01]  /*5df0*/  STL.64 [R1+0x5c8], R134 ;  /* 0x0005c88601007387 */ /* 0x000fe20000100a00 */
[----:B------:R-:W-:Y:S02]  /*5e00*/  PRMT R166, RZ, 0x7610, R166 ;  /* 0x00007610ffa67816 */ /* 0x000fe400000000a6 */
[----:B------:R-:W-:Y:S01]  /*5e10*/  ISETP.GT.AND P4, PT, R6, 0x10, PT ;  /* 0x000000100600780c */ /* 0x000fe20003f84270 */
[----:B------:R-:W-:Y:S01]  /*5e20*/  STL.64 [R1+0x5c0], R132 ;  /* 0x0005c08401007387 */ /* 0x000fe20000100a00 */
[--C-:B--2---:R-:W-:Y:S02]  /*5e30*/  IMAD.WIDE R8, R151, 0x2, R2.reuse ;  /* 0x0000000297087825 */ /* 0x104fe400078e0202 */
[----:B------:R-:W2:Y:S01]  /*5e40*/  LDC R151, c[0x0][0x238] ;  /* 0x00008e00ff977b82 */ /* 0x000ea20000000800 */
[----:B------:R-:W-:Y:S01]  /*5e50*/  STL.64 [R1+0x5b8], R130 ;  /* 0x0005b88201007387 */ /* 0x000fe20000100a00 */
[----:B------:R-:W-:-:S03]  /*5e60*/  IMAD.WIDE R12, R12, 0x2, R2 ;  /* 0x000000020c0c7825 */ /* 0x000fc600078e0202 */
[----:B------:R-:W-:Y:S04]  /*5e70*/  STL.64 [R1+0x5b0], R128 ;  /* 0x0005b08001007387 */ /* 0x000fe80000100a00 */
[----:B------:R-:W-:Y:S04]  /*5e80*/  STL.64 [R1+0x5a8], R126 ;  /* 0x0005a87e01007387 */ /* 0x000fe80000100a00 */
[----:B------:R-:W-:Y:S04]  /*5e90*/  STL.64 [R1+0x5a0], R124 ;  /* 0x0005a07c01007387 */ /* 0x000fe80000100a00 */
[----:B------:R-:W-:Y:S04]  /*5ea0*/  STL.64 [R1+0x598], R122 ;  /* 0x0005987a01007387 */ /* 0x000fe80000100a00 */
[----:B------:R-:W-:Y:S04]  /*5eb0*/  STL.64 [R1+0x590], R120 ;  /* 0x0005907801007387 */ /* 0x000fe80000100a00 */
[----:B------:R3:W4:Y:S01]  /*5ec0*/  @P3 LDG.E.U16 R11, desc[UR14][R12.64] ;  /* 0x0000000e0c0b3981 */ /* 0x000722000c1e1500 */
[----:B------:R-:W-:-:S03]  /*5ed0*/  ISETP.GT.AND P3, PT, R6, 0x18, PT ;  /* 0x000000180600780c */ /* 0x000fc60003f64270 */
[----:B------:R-:W-:Y:S04]  /*5ee0*/  STL.64 [R1+0x588], R118 ;  /* 0x0005887601007387 */ /* 0x000fe80000100a00 */
[----:B------:R-:W-:Y:S04]  /*5ef0*/  STL.64 [R1+0x580], R116 ;  /* 0x0005807401007387 */ /* 0x000fe80000100a00 */
[----:B------:R-:W-:Y:S04]  /*5f00*/  STL.64 [R1+0x578], R114 ;  /* 0x0005787201007387 */ /* 0x000fe80000100a00 */
[----:B------:R-:W-:Y:S01]  /*5f10*/  STL.64 [R1+0x570], R112 ;  /* 0x0005707001007387 */ /* 0x000fe20000100a00 */
[----:B---3--:R-:W-:-:S03]  /*5f20*/  PRMT R13, RZ, 0x7610, R13 ;  /* 0x00007610ff0d7816 */ /* 0x008fc6000000000d */
[----:B------:R-:W-:Y:S04]  /*5f30*/  STL.64 [R1+0x568], R110 ;  /* 0x0005686e01007387 */ /* 0x000fe80000100a00 */
[----:B------:R-:W-:Y:S01]  /*5f40*/  STL.64 [R1+0x560], R108 ;  /* 0x0005606c01007387 */ /* 0x000fe20000100a00 */
[----:B--2---:R-:W-:-:S03]  /*5f50*/  IMAD.SHL.U32 R151, R151, 0x4, RZ ;  /* 0x0000000497977824 */ /* 0x004fc600078e00ff */
[----:B------:R-:W-:Y:S04]  /*5f60*/  STL.64 [R1+0x558], R106 ;  /* 0x0005586a01007387 */ /* 0x000fe80000100a00 */
[----:B------:R-:W-:Y:S04]  /*5f70*/  STL.64 [R1+0x550], R104 ;  /* 0x0005506801007387 */ /* 0x000fe80000100a00 */
[----:B------:R-:W-:Y:S04]  /*5f80*/  STL.64 [R1+0x548], R102 ;  /* 0x0005486601007387 */ /* 0x000fe80000100a00 */
[----:B------:R-:W-:Y:S04]  /*5f90*/  STL.64 [R1+0x540], R100 ;  /* 0x0005406401007387 */ /* 0x000fe80000100a00 */
[----:B------:R-:W-:Y:S04]  /*5fa0*/  STL.64 [R1+0x538], R98 ;  /* 0x0005386201007387 */ /* 0x000fe80000100a00 */
[----:B------:R-:W-:Y:S04]  /*5fb0*/  STL.64 [R1+0x530], R96 ;  /* 0x0005306001007387 */ /* 0x000fe80000100a00 */
[----:B------:R-:W-:Y:S04]  /*5fc0*/  STL.64 [R1+0x528], R94 ;  /* 0x0005285e01007387 */ /* 0x000fe80000100a00 */
[----:B------:R-:W-:Y:S04]  /*5fd0*/  STL.64 [R1+0x520], R92 ;  /* 0x0005205c01007387 */ /* 0x000fe80000100a00 */
[----:B------:R2:W3:Y:S04]  /*5fe0*/  @P3 LDG.E.U16 R13, desc[UR14][R8.64] ;  /* 0x0000000e080d3981 */ /* 0x0004e8000c1e1500 */
[----:B------:R-:W-:Y:S04]  /*5ff0*/  STL.64 [R1+0x518], R90 ;  /* 0x0005185a01007387 */ /* 0x000fe80000100a00 */
[----:B------:R-:W-:Y:S01]  /*6000*/  STL.64 [R1+0x510], R88 ;  /* 0x0005105801007387 */ /* 0x000fe20000100a00 */
[----:B--2---:R-:W-:-:S02]  /*6010*/  IMAD.WIDE R8, R151, 0x2, R2 ;  /* 0x0000000297087825 */ /* 0x004fc400078e0202 */
[----:B------:R-:W2:Y:S01]  /*6020*/  LDC R151, c[0x0][0x238] ;  /* 0x00008e00ff977b82 */ /* 0x000ea20000000800 */
        /* <DEDUP_REMOVED lines=10> */
[----:B------:R-:W-:Y:S01]  /*60d0*/  STL.64 [R1+0x4b8], R66 ;  /* 0x0004b84201007387 */ /* 0x000fe20000100a00 */
[----:B------:R-:W-:-:S03]  /*60e0*/  ISETP.GT.AND P1, PT, R6, 0x4, PT ;  /* 0x000000040600780c */ /* 0x000fc60003f24270 */
        /* <DEDUP_REMOVED lines=9> */
[----:B--2---:R-:W-:-:S03]  /*6180*/  IMAD R151, R151, 0x5, RZ ;  /* 0x0000000597977824 */ /* 0x004fc600078e02ff */
[----:B------:R-:W-:Y:S04]  /*6190*/  STL.64 [R1+0x468], R46 ;  /* 0x0004682e01007387 */ /* 0x000fe80000100a00 */
[----:B------:R-:W-:Y:S04]  /*61a0*/  STL.64 [R1+0x460], R44 ;  /* 0x0004602c01007387 */ /* 0x000fe80000100a00 */
[----:B------:R-:W-:Y:S04]  /*61b0*/  STL.64 [R1+0x458], R42 ;  /* 0x0004582a01007387 */ /* 0x000fe80000100a00 */
[----:B------:R-:W-:Y:S01]  /*61c0*/  STL.64 [R1+0x450], R40 ;  /* 0x0004502801007387 */ /* 0x000fe20000100a00 */
[----:B0-----:R-:W-:-:S03]  /*61d0*/  IMAD.SHL.U32 R16, R16, 0x10, RZ ;  /* 0x0000001010107824 */ /* 0x001fc600078e00ff */
[----:B------:R-:W-:Y:S04]  /*61e0*/  STL.64 [R1+0x448], R38 ;  /* 0x0004482601007387 */ /* 0x000fe80000100a00 */
[----:B------:R-:W-:Y:S04]  /*61f0*/  STL.64 [R1+0x440], R36 ;  /* 0x0004402401007387 */ /* 0x000fe80000100a00 */
[----:B------:R-:W-:Y:S01]  /*6200*/  STL.64 [R1+0x438], R34 ;  /* 0x0004382201007387 */ /* 0x000fe20000100a00 */
[----:B------:R-:W-:-:S03]  /*6210*/  PRMT R12, RZ, 0x7610, R12 ;  /* 0x00007610ff0c7816 */ /* 0x000fc6000000000c */
[----:B------:R-:W-:Y:S04]  /*6220*/  STL.64 [R1+0x430], R32 ;  /* 0x0004302001007387 */ /* 0x000fe80000100a00 */
[----:B------:R0:W2:Y:S01]  /*6230*/  @P1 LDG.E.U16 R166, desc[UR14][R8.64] ;  /* 0x0000000e08a61981 */ /* 0x0000a2000c1e1500 */
[----:B------:R-:W-:-:S03]  /*6240*/  IMAD.WIDE R16, R16, 0x2, R2 ;  /* 0x0000000210107825 */ /* 0x000fc600078e0202 */
[----:B------:R-:W-:Y:S04]  /*6250*/  STL.64 [R1+0x428], R30 ;  /* 0x0004281e01007387 */ /* 0x000fe80000100a00 */
[----:B------:R-:W4:Y:S01]  /*6260*/  @P0 LDG.E.U16 R10, desc[UR14][R2.64] ;  /* 0x0000000e020a0981 */ /* 0x000f22000c1e1500 */
[----:B------:R-:W-:Y:S01]  /*6270*/  ISETP.GT.AND P0, PT, R6, 0x1, PT ;  /* 0x000000010600780c */ /* 0x000fe20003f04270 */
[----:B0-----:R-:W-:Y:S02]  /*6280*/  IMAD.WIDE R8, R151, 0x2, R2 ;  /* 0x0000000297087825 */ /* 0x001fe400078e0202 */
[----:B------:R-:W-:Y:S01]  /*6290*/  STL.64 [R1+0x420], R28 ;  /* 0x0004201c01007387 */ /* 0x000fe20000100a00 */
[----:B------:R-:W0:Y:S03]  /*62a0*/  LDC R151, c[0x0][0x238] ;  /* 0x00008e00ff977b82 */ /* 0x000e260000000800 */
[----:B------:R-:W-:Y:S04]  /*62b0*/  STL.64 [R1+0x418], R26 ;  /* 0x0004181a01007387 */ /* 0x000fe80000100a00 */
[----:B------:R1:W-:Y:S04]  /*62c0*/  STL.64 [R1+0x410], R24 ;  /* 0x0004101801007387 */ /* 0x0003e80000100a00 */
[----:B------:R-:W-:Y:S01]  /*62d0*/  STL [R1+0x350], R196 ;  /* 0x000350c401007387 */ /* 0x000fe20000100800 */
[----:B------:R-:W-:-:S03]  /*62e0*/  PRMT R15, RZ, 0x7610, R15 ;  /* 0x00007610ff0f7816 */ /* 0x000fc6000000000f */
[----:B-----5:R0:W-:Y:S04]  /*62f0*/  STL [R1+0x348], R7 ;  /* 0x0003480701007387 */ /* 0x0201e80000100800 */
[----:B------:R0:W3:Y:S01]  /*6300*/  @P4 LDG.E.U16 R12, desc[UR14][R16.64] ;  /* 0x0000000e100c4981 */ /* 0x0000e2000c1e1500 */
[----:B------:R-:W-:Y:S01]  /*6310*/  ISETP.GT.AND P1, PT, R6, 0x9, PT ;  /* 0x000000090600780c */ /* 0x000fe20003f24270 */
[----:B-1----:R-:W1:Y:S01]  /*6320*/  LDC R24, c[0x0][0x238] ;  /* 0x00008e00ff187b82 */ /* 0x002e620000000800 */
[----:B------:R-:W-:Y:S01]  /*6330*/  PRMT R168, RZ, 0x7610, R168 ;  /* 0x00007610ffa87816 */ /* 0x000fe200000000a8 */
[----:B------:R-:W2:Y:S01]  /*6340*/  LDL.LU R26, [R1+0x224] ;  /* 0x00022400011a7983 */ /* 0x000ea20000300800 */
[----:B0-----:R-:W-:Y:S01]  /*6350*/  IMAD R151, R151, 0x9, RZ ;  /* 0x0000000997977824 */ /* 0x001fe200078e02ff */
[----:B------:R-:W-:-:S02]  /*6360*/  PRMT R169, RZ, 0x7610, R169 ;  /* 0x00007610ffa97816 */ /* 0x000fc400000000a9 */
[----:B------:R-:W-:Y:S01]  /*6370*/  ISETP.GT.AND P2, PT, R6, 0x19, PT ;  /* 0x000000190600780c */ /* 0x000fe20003f44270 */
[----:B------:R-:W4:Y:S01]  /*6380*/  LDL R25, [R1+0x2c8] ;  /* 0x0002c80001197983 */ /* 0x000f220000100800 */
[----:B------:R-:W0:Y:S01]  /*6390*/  LDC R7, c[0x0][0x238] ;  /* 0x00008e00ff077b82 */ /* 0x000e220000000800 */
[----:B------:R-:W-:Y:S01]  /*63a0*/  IMAD.WIDE R16, R18, 0x2, R2 ;  /* 0x0000000212107825 */ /* 0x000fe200078e0202 */
[----:B------:R-:W-:Y:S01]  /*63b0*/  PRMT R193, RZ, 0x7610, R193 ;  /* 0x00007610ffc17816 */ /* 0x000fe200000000c1 */
[----:B------:R-:W3:Y:S04]  /*63c0*/  LDL.LU R196, [R1+0x300] ;  /* 0x0003000001c47983 */ /* 0x000ee80000300800 */
[----:B------:R1:W4:Y:S01]  /*63d0*/  @P0 LDG.E.U16 R15, desc[UR14][R16.64] ;  /* 0x0000000e100f0981 */ /* 0x000322000c1e1500 */
[----:B------:R-:W-:-:S02]  /*63e0*/  ISETP.GT.AND P0, PT, R6, 0x5, PT ;  /* 0x000000050600780c */ /* 0x000fc40003f04270 */
[----:B-1----:R-:W-:-:S11]  /*63f0*/  PRMT R16, RZ, 0x7610, R16 ;  /* 0x00007610ff107816 */ /* 0x002fd60000000010 */
[----:B------:R1:W4:Y:S01]  /*6400*/  @P0 LDG.E.U16 R168, desc[UR14][R8.64] ;  /* 0x0000000e08a80981 */ /* 0x000322000c1e1500 */
[----:B0-----:R-:W-:Y:S02]  /*6410*/  IMAD R7, R7, 0x6, RZ ;  /* 0x0000000607077824 */ /* 0x001fe400078e02ff */
[----:B-1----:R-:W-:-:S05]  /*6420*/  IMAD.WIDE R8, R151, 0x2, R2 ;  /* 0x0000000297087825 */ /* 0x002fca00078e0202 */
[----:B------:R0:W4:Y:S02]  /*6430*/  @P1 LDG.E.U16 R16, desc[UR14][R8.64] ;  /* 0x0000000e08101981 */ /* 0x000124000c1e1500 */
[----:B0-----:R-:W-:Y:S02]  /*6440*/  IMAD.WIDE R8, R7, 0x2, R2 ;  /* 0x0000000207087825 */ /* 0x001fe400078e0202 */
[----:B------:R-:W0:Y:S01]  /*6450*/  LDC R7, c[0x0][0x238] ;  /* 0x00008e00ff077b82 */ /* 0x000e220000000800 */
[----:B------:R-:W-:-:S13]  /*6460*/  ISETP.GT.AND P0, PT, R6, 0x6, PT ;  /* 0x000000060600780c */ /* 0x000fda0003f04270 */
[----:B------:R1:W4:Y:S01]  /*6470*/  @P0 LDG.E.U16 R169, desc[UR14][R8.64] ;  /* 0x0000000e08a90981 */ /* 0x000322000c1e1500 */
[----:B0-----:R-:W-:-:S04]  /*6480*/  IMAD R7, R7, 0x11, RZ ;  /* 0x0000001107077824 */ /* 0x001fc800078e02ff */
[----:B-1----:R-:W-:Y:S02]  /*6490*/  IMAD.WIDE R8, R7, 0x2, R2 ;  /* 0x0000000207087825 */ /* 0x002fe400078e0202 */
[----:B------:R-:W0:Y:S01]  /*64a0*/  LDC R7, c[0x0][0x238] ;  /* 0x00008e00ff077b82 */ /* 0x000e220000000800 */
[----:B------:R-:W-:Y:S02]  /*64b0*/  ISETP.GT.AND P1, PT, R6, 0x11, PT ;  /* 0x000000110600780c */ /* 0x000fe40003f24270 */
[----:B------:R-:W-:-:S11]  /*64c0*/  PRMT R17, RZ, 0x7610, R17 ;  /* 0x00007610ff117816 */ /* 0x000fd60000000011 */
[----:B------:R1:W4:Y:S01]  /*64d0*/  @P1 LDG.E.U16 R17, desc[UR14][R8.64] ;  /* 0x0000000e08111981 */ /* 0x000322000c1e1500 */
[----:B0-----:R-:W-:-:S04]  /*64e0*/  IMAD R7, R7, 0x19, RZ ;  /* 0x0000001907077824 */ /* 0x001fc800078e02ff */
[----:B-1----:R-:W-:Y:S02]  /*64f0*/  IMAD.WIDE R8, R7, 0x2, R2 ;  /* 0x0000000207087825 */ /* 0x002fe400078e0202 */
[----:B------:R-:W0:Y:S01]  /*6500*/  LDC R7, c[0x0][0x238] ;  /* 0x00008e00ff077b82 */ /* 0x000e220000000800 */
[----:B------:R-:W-:-:S06]  /*6510*/  PRMT R18, RZ, 0x7610, R18 ;  /* 0x00007610ff127816 */ /* 0x000fcc0000000012 */
[----:B------:R1:W4:Y:S01]  /*6520*/  @P2 LDG.E.U16 R18, desc[UR14][R8.64] ;  /* 0x0000000e08122981 */ /* 0x000322000c1e1500 */
[----:B0-----:R-:W-:-:S04]  /*6530*/  IMAD R7, R7, 0x7, RZ ;  /* 0x0000000707077824 */ /* 0x001fc800078e02ff */
[----:B-1----:R-:W-:Y:S02]  /*6540*/  IMAD.WIDE R8, R7, 0x2, R2 ;  /* 0x0000000207087825 */ /* 0x002fe400078e0202 */
        /* <DEDUP_REMOVED lines=96> */
[C---:B------:R-:W-:Y:S02]  /*6b50*/  ISETP.GT.AND P0, PT, R6.reuse, 0x1d, PT ;  /* 0x0000001d0600780c */ /* 0x040fe40003f04270 */
[----:B------:R-:W-:Y:S02]  /*6b60*/  ISETP.GT.AND P1, PT, R6, 0x1e, PT ;  /* 0x0000001e0600780c */ /* 0x000fe40003f24270 */
[----:B------:R-:W-:Y:S01]  /*6b70*/  PRMT R158, RZ, 0x7610, R158 ;  /* 0x00007610ff9e7816 */ /* 0x000fe2000000009e */
[----:B------:R-:W-:Y:S01]  /*6b80*/  IMAD R24, R24, 0x1e, RZ ;  /* 0x0000001e18187824 */ /* 0x000fe200078e02ff */
[----:B------:R-:W-:-:S07]  /*6b90*/  PRMT R160, RZ, 0x7610, R160 ;  /* 0x00007610ffa07816 */ /* 0x000fce00000000a0 */
[----:B------:R1:W4:Y:S02]  /*6ba0*/  @P0 LDG.E.U16 R158, desc[UR14][R8.64] ;  /* 0x0000000e089e0981 */ /* 0x000324000c1e1500 */
[----:B-1----:R-:W-:-:S04]  /*6bb0*/  IMAD.WIDE R8, R24, 0x2, R2 ;  /* 0x0000000218087825 */ /* 0x002fc800078e0202 */
[----:B0-----:R-:W-:Y:S01]  /*6bc0*/  IMAD R7, R7, 0x1f, RZ ;  /* 0x0000001f07077824 */ /* 0x001fe200078e02ff */
[----:B------:R0:W4:Y:S03]  /*6bd0*/  @P1 LDG.E.U16 R160, desc[UR14][R8.64] ;  /* 0x0000000e08a01981 */ /* 0x000126000c1e1500 */
[----:B0-----:R-:W-:Y:S02]  /*6be0*/  IMAD.WIDE R8, R7, 0x2, R2 ;  /* 0x0000000207087825 */ /* 0x001fe400078e0202 */
[----:B------:R-:W0:Y:S01]  /*6bf0*/  S2R R7, SR_TID.X ;  /* 0x0000000000077919 */ /* 0x000e220000002100 */
[----:B------:R-:W-:Y:S02]  /*6c00*/  ISETP.GT.AND P0, PT, R6, 0x1f, PT ;  /* 0x0000001f0600780c */ /* 0x000fe40003f04270 */
[----:B------:R-:W-:-:S11]  /*6c10*/  PRMT R161, RZ, 0x7610, R161 ;  /* 0x00007610ffa17816 */ /* 0x000fd600000000a1 */
[----:B------:R2:W4:Y:S01]  /*6c20*/  @P0 LDG.E.U16 R161, desc[UR14][R8.64] ;  /* 0x0000000e08a10981 */ /* 0x000522000c1e1500 */
[----:B------:R-:W-:Y:S01]  /*6c30*/  BAR.SYNC.DEFER_BLOCKING 0x0 ;  /* 0x0000000000007b1d */ /* 0x000fe20000010000 */
[----:B------:R-:W-:Y:S02]  /*6c40*/  PRMT R194, RZ, 0x7610, R194 ;  /* 0x00007610ffc27816 */ /* 0x000fe400000000c2 */
[----:B--2---:R-:W-:Y:S02]  /*6c50*/  IADD3 R8, P1, R26, R4, RZ ;  /* 0x000000041a087210 */ /* 0x004fe40007f3e0ff */
[----:B0-----:R-:W-:-:S04]  /*6c60*/  LOP3.LUT R7, R7, 0x1f, RZ, 0xc0, !PT ;  /* 0x0000001f07077812 */ /* 0x001fc800078ec0ff */
[----:B------:R-:W-:Y:S01]  /*6c70*/  ISETP.GE.AND P0, PT, R7, R6, PT ;  /* 0x000000060700720c */ /* 0x000fe20003f06270 */
[----:B------:R0:W-:Y:S01]  /*6c80*/  STL [R1+0x358], R2 ;  /* 0x0003580201007387 */ /* 0x0001e20000100800 */
[----:B------:R-:W-:-:S03]  /*6c90*/  IMAD.X R9, R219, 0x1, R0, P1 ;  /* 0x00000001db097824 */ /* 0x000fc600008e0600 */
[----:B0-----:R-:W2:Y:S04]  /*6ca0*/  LDL.LU R2, [R1+0x31c] ;  /* 0x00031c0001027983 */ /* 0x001ea80000300800 */
[----:B------:R0:W-:Y:S04]  /*6cb0*/  STL [R1+0x354], R3 ;  /* 0x0003540301007387 */ /* 0x0001e80000100800 */
[----:B------:R3:W2:Y:S04]  /*6cc0*/  @!P0 LDG.E.U16 R194, desc[UR14][R8.64] ;  /* 0x0000000e08c28981 */ /* 0x0006a8000c1e1500 */
[----:B0-----:R-:W2:Y:S04]  /*6cd0*/  LDL.LU R3, [R1+0x218] ;  /* 0x0002180001037983 */ /* 0x001ea80000300800 */
[----:B------:R-:W2:Y:S01]  /*6ce0*/  LDL R31, [R1+0x2b4] ;  /* 0x0002b400011f7983 */ /* 0x000ea20000100800 */
[----:B---3--:R-:W-:-:S03]  /*6cf0*/  IADD3 R8, P1, R196, R4, RZ ;  /* 0x00000004c4087210 */ /* 0x008fc60007f3e0ff */
[----:B------:R-:W3:Y:S04]  /*6d00*/  LDL R30, [R1+0x214] ;  /* 0x00021400011e7983 */ /* 0x000ee80000100800 */
[----:B------:R-:W3:Y:S04]  /*6d10*/  LDL R29, [R1+0x314] ;  /* 0x00031400011d7983 */ /* 0x000ee80000100800 */
[----:B------:R-:W3:Y:S04]  /*6d20*/  LDL R24, [R1+0x2b0] ;  /* 0x0002b00001187983 */ /* 0x000ee80000100800 */
[----:B------:R-:W3:Y:S04]  /*6d30*/  LDL R7, [R1+0x208] ;  /* 0x0002080001077983 */ /* 0x000ee80000100800 */
[----:B------:R-:W-:Y:S04]  /*6d40*/  STL [R1+0x34c], R6 ;  /* 0x00034c0601007387 */ /* 0x000fe80000100800 */
[----:B------:R0:W-:Y:S04]  /*6d50*/  STL [R1+0x35c], R196 ;  /* 0x00035cc401007387 */ /* 0x0001e80000100800 */
[----:B0-----:R-:W3:Y:S01]  /*6d60*/  LDL.LU R196, [R1+0x2c0] ;  /* 0x0002c00001c47983 */ /* 0x001ee20000300800 */
[----:B------:R-:W-:Y:S01]  /*6d70*/  PRMT R162, RZ, 0x7610, R162 ;  /* 0x00007610ffa27816 */ /* 0x000fe200000000a2 */
[----:B----4-:R-:W-:Y:S01]  /*6d80*/  IMAD.X R9, R25, 0x1, R0, P1 ;  /* 0x0000000119097824 */ /* 0x010fe200008e0600 */
[----:B------:R-:W-:Y:S01]  /*6d90*/  PRMT R163, RZ, 0x7610, R163 ;  /* 0x00007610ffa37816 */ /* 0x000fe200000000a3 */
[----:B------:R-:W4:Y:S04]  /*6da0*/  LDL R28, [R1+0x2a4] ;  /* 0x0002a400011c7983 */ /* 0x000f280000100800 */
[----:B------:R2:W4:Y:S04]  /*6db0*/  @!P0 LDG.E.U16 R162, desc[UR14][R8.64] ;  /* 0x0000000e08a28981 */ /* 0x000528000c1e1500 */
[----:B------:R-:W4:Y:S01]  /*6dc0*/  LDL R27, [R1+0x204] ;  /* 0x00020400011b7983 */ /* 0x000f220000100800 */
[----:B------:R-:W-:-:S03]  /*6dd0*/  PRMT R174, RZ, 0x7610, R174 ;  /* 0x00007610ffae7816 */ /* 0x000fc600000000ae */
[----:B------:R-:W4:Y:S04]  /*6de0*/  LDL R25, [R1+0x30c] ;  /* 0x00030c0001197983 */ /* 0x000f280000100800 */
[----:B------:R-:W4:Y:S01]  /*6df0*/  LDL R6, [R1+0x2a0] ;  /* 0x0002a00001067983 */ /* 0x000f220000100800 */
[----:B------:R-:W-:Y:S02]  /*6e00*/  PRMT R175, RZ, 0x7610, R175 ;  /* 0x00007610ffaf7816 */ /* 0x000fe400000000af */
[----:B--2---:R-:W-:Y:S01]  /*6e10*/  IADD3 R8, P1, R2, R4, RZ ;  /* 0x0000000402087210 */ /* 0x004fe20007f3e0ff */
[----:B------:R-:W-:Y:S04]  /*6e20*/  STL [R1+0x368], R2 ;  /* 0x0003680201007387 */ /* 0x000fe80000100800 */
[----:B---3--:R-:W-:-:S05]  /*6e30*/  IMAD.X R9, R196, 0x1, R0, P1 ;  /* 0x00000001c4097824 */ /* 0x008fca00008e0600 */
[----:B------:R0:W2:Y:S02]  /*6e40*/  @!P0 LDG.E.U16 R163, desc[UR14][R8.64] ;  /* 0x0000000e08a38981 */ /* 0x0000a4000c1e1500 */
[----:B0-----:R-:W-:-:S05]  /*6e50*/  IADD3 R8, P1, R3, R4, RZ ;  /* 0x0000000403087210 */ /* 0x001fca0007f3e0ff */
[----:B------:R-:W-:-:S05]  /*6e60*/  IMAD.X R9, R218, 0x1, R0, P1 ;  /* 0x00000001da097824 */ /* 0x000fca00008e0600 */
[----:B------:R0:W3:Y:S02]  /*6e70*/  @!P0 LDG.E.U16 R174, desc[UR14][R8.64] ;  /* 0x0000000e08ae8981 */ /* 0x0000e4000c1e1500 */
[----:B0-----:R-:W-:-:S05]  /*6e80*/  IADD3 R8, P1, R31, R4, RZ ;  /* 0x000000041f087210 */ /* 0x001fca0007f3e0ff */
[----:B------:R-:W-:Y:S01]  /*6e90*/  IMAD.X R9, R30, 0x1, R0, P1 ;  /* 0x000000011e097824 */ /* 0x000fe200008e0600 */
[----:B------:R-:W-:Y:S04]  /*6ea0*/  STL [R1+0x36c], R196 ;  /* 0x00036cc401007387 */ /* 0x000fe80000100800 */
[----:B------:R0:W2:Y:S04]  /*6eb0*/  @!P0 LDG.E.U16 R175, desc[UR14][R8.64] ;  /* 0x0000000e08af8981 */ /* 0x0000a8000c1e1500 */
[----:B------:R1:W-:Y:S01]  /*6ec0*/  STL [R1+0x364], R3 ;  /* 0x0003640301007387 */ /* 0x0003e20000100800 */
[----:B0-----:R-:W-:-:S03]  /*6ed0*/  IADD3 R8, P1, R29, R4, RZ ;  /* 0x000000041d087210 */ /* 0x001fc60007f3e0ff */
[----:B------:R-:W-:Y:S02]  /*6ee0*/  STL [R1+0x370], R218 ;  /* 0x000370da01007387 */ /* 0x000fe40000100800 */
[----:B------:R-:W-:Y:S01]  /*6ef0*/  IMAD.X R9, R24, 0x1, R0, P1 ;  /* 0x0000000118097824 */ /* 0x000fe200008e0600 */
[----:B------:R-:W-:Y:S01]  /*6f00*/  PRMT R183, RZ, 0x7610, R183 ;  /* 0x00007610ffb77816 */ /* 0x000fe200000000b7 */
[----:B------:R-:W3:Y:S01]  /*6f10*/  LDL R24, [R1+0x294] ;  /* 0x0002940001187983 */ /* 0x000ee20000100800 */
[----:B------:R-:W-:Y:S02]  /*6f20*/  PRMT R182, RZ, 0x7610, R182 ;  /* 0x00007610ffb67816 */ /* 0x000fe400000000b6 */
[----:B------:R-:W-:Y:S01]  /*6f30*/  PRMT R181, RZ, 0x7610, R181 ;  /* 0x00007610ffb57816 */ /* 0x000fe200000000b5 */
[----:B-1----:R-:W2:Y:S04]  /*6f40*/  LDL R3, [R1+0x344] ;  /* 0x0003440001037983 */ /* 0x002ea80000100800 */
[----:B------:R0:W2:Y:S02]  /*6f50*/  @!P0 LDG.E.U16 R183, desc[UR14][R8.64] ;  /* 0x0000000e08b78981 */ /* 0x0000a4000c1e1500 */
[----:B0-----:R-:W-:-:S02]  /*6f60*/  IADD3 R8, P1, R7, R4, RZ ;  /* 0x0000000407087210 */ /* 0x001fc40007f3e0ff */
[----:B------:R-:W-:Y:S01]  /*6f70*/  PRMT R180, RZ, 0x7610, R180 ;  /* 0x00007610ffb47816 */ /* 0x000fe200000000b4 */
[----:B------:R-:W2:Y:S02]  /*6f80*/  LDL R7, [R1+0x304] ;  /* 0x0003040001077983 */ /* 0x000ea40000100800 */
[----:B------:R-:W-:-:S05]  /*6f90*/  IMAD.X R9, R216, 0x1, R0, P1 ;  /* 0x00000001d8097824 */ /* 0x000fca00008e0600 */
[----:B------:R4:W2:Y:S02]  /*6fa0*/  @!P0 LDG.E.U16 R182, desc[UR14][R8.64] ;  /* 0x0000000e08b68981 */ /* 0x0008a4000c1e1500 */
[----:B----4-:R-:W-:-:S05]  /*6fb0*/  IADD3 R8, P1, R28, R4, RZ ;  /* 0x000000041c087210 */ /* 0x010fca0007f3e0ff */
[----:B------:R-:W-:-:S05]  /*6fc0*/  IMAD.X R9, R27, 0x1, R0, P1 ;  /* 0x000000011b097824 */ /* 0x000fca00008e0600 */
[----:B------:R0:W4:Y:S02]  /*6fd0*/  @!P0 LDG.E.U16 R181, desc[UR14][R8.64] ;  /* 0x0000000e08b58981 */ /* 0x000124000c1e1500 */
[----:B0-----:R-:W-:-:S05]  /*6fe0*/  IADD3 R8, P1, R25, R4, RZ ;  /* 0x0000000419087210 */ /* 0x001fca0007f3e0ff */
[----:B------:R-:W-:-:S05]  /*6ff0*/  IMAD.X R9, R6, 0x1, R0, P1 ;  /* 0x0000000106097824 */ /* 0x000fca00008e0600 */
[----:B------:R0:W4:Y:S01]  /*7000*/  @!P0 LDG.E.U16 R180, desc[UR14][R8.64] ;  /* 0x0000000e08b48981 */ /* 0x000122000c1e1500 */
[----:B------:R-:W-:Y:S02]  /*7010*/  PRMT R179, RZ, 0x7610, R179 ;  /* 0x00007610ffb37816 */ /* 0x000fe400000000b3 */
[----:B0-----:R-:W-:-:S05]  /*7020*/  IADD3 R8, P1, R251, R4, RZ ;  /* 0x00000004fb087210 */ /* 0x001fca0007f3e0ff */
[----:B------:R-:W-:Y:S01]  /*7030*/  IMAD.X R9, R214, 0x1, R0, P1 ;  /* 0x00000001d6097824 */ /* 0x000fe200008e0600 */
[----:B------:R-:W-:Y:S04]  /*7040*/  STL [R1+0x37c], R216 ;  /* 0x00037cd801007387 */ /* 0x000fe80000100800 */
[----:B------:R3:W4:Y:S04]  /*7050*/  @!P0 LDG.E.U16 R179, desc[UR14][R8.64] ;  /* 0x0000000e08b38981 */ /* 0x000728000c1e1500 */
[----:B------:R-:W4:Y:S04]  /*7060*/  LDL R2, [R1+0x284] ;  /* 0x0002840001027983 */ /* 0x000f280000100800 */
[----:B------:R-:W4:Y:S04]  /*7070*/  LDL R6, [R1+0x340] ;  /* 0x0003400001067983 */ /* 0x000f280000100800 */
[----:B------:R-:W-:Y:S04]  /*7080*/  STL [R1+0x360], R14 ;  /* 0x0003600e01007387 */ /* 0x000fe80000100800 */
[----:B------:R-:W-:Y:S04]  /*7090*/  STL [R1+0x388], R251 ;  /* 0x000388fb01007387 */ /* 0x000fe80000100800 */
[----:B------:R-:W-:Y:S04]  /*70a0*/  STL [R1+0x38c], R214 ;  /* 0x00038cd601007387 */ /* 0x000fe80000100800 */
[----:B------:R0:W-:Y:S01]  /*70b0*/  STL [R1+0x390], R250 ;  /* 0x000390fa01007387 */ /* 0x0001e20000100800 */
[----:B---3--:R-:W-:-:S05]  /*70c0*/  IADD3 R8, P1, R24, R4, RZ ;  /* 0x0000000418087210 */ /* 0x008fca0007f3e0ff */
[----:B------:R-:W-:Y:S02]  /*70d0*/  IMAD.X R9, R250, 0x1, R0, P1 ;  /* 0x00000001fa097824 */ /* 0x000fe400008e0600 */
[----:B0-----:R-:W3:Y:S01]  /*70e0*/  LDL.LU R250, [R1+0x290] ;  /* 0x0002900001fa7983 */ /* 0x001ee20000300800 */
[----:B------:R-:W-:-:S06]  /*70f0*/  PRMT R178, RZ, 0x7610, R178 ;  /* 0x00007610ffb27816 */ /* 0x000fcc00000000b2 */
[----:B------:R2:W4:Y:S01]  /*7100*/  @!P0 LDG.E.U16 R178, desc[UR14][R8.64] ;  /* 0x0000000e08b28981 */ /* 0x000522000c1e1500 */
[----:B------:R-:W-:Y:S02]  /*7110*/  PRMT R177, RZ, 0x7610, R177 ;  /* 0x00007610ffb17816 */ /* 0x000fe400000000b1 */
[----:B--2---:R-:W-:Y:S01]  /*7120*/  IADD3 R8, P1, R7, R4, RZ ;  /* 0x0000000407087210 */ /* 0x004fe20007f3e0ff */
[----:B------:R-:W-:Y:S04]  /*7130*/  STS.U16 [R14+UR12+0x4000], R10 ;  /* 0x0040000a0e007988 */ /* 0x000fe8000800040c */
[----:B------:R-:W-:Y:S04]  /*7140*/  STS.U16 [R14+UR12+0x4400], R11 ;  /* 0x0044000b0e007988 */ /* 0x000fe8000800040c */
[----:B------:R-:W-:Y:S04]  /*7150*/  STS.U16 [R14+UR12+0x4800], R12 ;  /* 0x0048000c0e007988 */ /* 0x000fe8000800040c */
[----:B------:R-:W-:Y:S04]  /*7160*/  STS.U16 [R14+UR12+0x4c00], R13 ;  /* 0x004c000d0e007988 */ /* 0x000fe8000800040c */
[----:B------:R-:W-:Y:S04]  /*7170*/  STS.U16 [R3+UR12+0x4080], R15 ;  /* 0x0040800f03007988 */ /* 0x000fe8000800040c */
[----:B------:R0:W-:Y:S04]  /*7180*/  STS.U16 [R3+UR12+0x4480], R16 ;  /* 0x0044801003007988 */ /* 0x0001e8000800040c */
[----:B------:R-:W2:Y:S01]  /*7190*/  LDL R7, [R1+0x274] ;  /* 0x0002740001077983 */ /* 0x000ea20000100800 */
[----:B0-----:R-:W-:-:S03]  /*71a0*/  PRMT R16, RZ, 0x7610, R16 ;  /* 0x00007610ff107816 */ /* 0x001fc60000000010 */
[----:B------:R-:W-:Y:S04]  /*71b0*/  STS.U16 [R3+UR12+0x4880], R17 ;  /* 0x0048801103007988 */ /* 0x000fe8000800040c */
[----:B------:R-:W-:Y:S01]  /*71c0*/  STS.U16 [R3+UR12+0x4c80], R18 ;  /* 0x004c801203007988 */ /* 0x000fe2000800040c */
[----:B---3--:R-:W-:-:S05]  /*71d0*/  IMAD.X R9, R250, 0x1, R0, P1 ;  /* 0x00000001fa097824 */ /* 0x008fca00008e0600 */
[----:B------:R0:W3:Y:S02]  /*71e0*/  @!P0 LDG.E.U16 R177, desc[UR14][R8.64] ;  /* 0x0000000e08b18981 */ /* 0x0000e4000c1e1500 */
[-C--:B0-----:R-:W-:Y:S02]  /*71f0*/  IADD3 R8, P1, R247, R4.reuse, RZ ;  /* 0x00000004f7087210 */ /* 0x081fe40007f3e0ff */
[----:B------:R-:W-:Y:S03]  /*7200*/  STL [R1+0x398], R250 ;  /* 0x000398fa01007387 */ /* 0x000fe60000100800 */
[----:B------:R-:W-:Y:S01]  /*7210*/  IMAD.X R9, R212, 0x1, R0, P1 ;  /* 0x00000001d4097824 */ /* 0x000fe200008e0600 */
[----:B------:R-:W-:Y:S04]  /*7220*/  STL [R1+0x39c], R247 ;  /* 0x00039cf701007387 */ /* 0x000fe80000100800 */
[----:B------:R4:W3:Y:S04]  /*7230*/  @!P0 LDG.E.U16 R16, desc[UR14][R8.64] ;  /* 0x0000000e08108981 */ /* 0x0008e8000c1e1500 */
[----:B------:R0:W-:Y:S01]  /*7240*/  STL [R1+0x3a0], R212 ;  /* 0x0003a0d401007387 */ /* 0x0001e20000100800 */
[----:B----4-:R-:W-:-:S03]  /*7250*/  IADD3 R8, P1, R2, R4, RZ ;  /* 0x0000000402087210 */ /* 0x010fc60007f3e0ff */
[----:B0-----:R-:W4:Y:S02]  /*7260*/  LDL.LU R212, [R1+0x2f8] ;  /* 0x0002f80001d47983 */ /* 0x001f240000300800 */
[----:B------:R-:W-:Y:S02]  /*7270*/  IMAD.X R9, R246, 0x1, R0, P1 ;  /* 0x00000001f6097824 */ /* 0x000fe400008e0600 */
[----:B------:R-:W3:Y:S04]  /*7280*/  LDL R3, [R1+0x264] ;  /* 0x0002640001037983 */ /* 0x000ee80000100800 */
[----:B------:R-:W3:Y:S04]  /*7290*/  LDL R2, [R1+0x33c] ;  /* 0x00033c0001027983 */ /* 0x000ee80000100800 */
[----:B------:R0:W-:Y:S04]  /*72a0*/  STL [R1+0x3a4], R246 ;  /* 0x0003a4f601007387 */ /* 0x0001e80000100800 */
[----:B0-----:R-:W2:Y:S01]  /*72b0*/  LDL.LU R246, [R1+0x280] ;  /* 0x0002800001f67983 */ /* 0x001ea20000300800 */
[----:B------:R-:W-:-:S06]  /*72c0*/  PRMT R15, RZ, 0x7610, R15 ;  /* 0x00007610ff0f7816 */ /* 0x000fcc000000000f */
[----:B------:R4:W3:Y:S01]  /*72d0*/  @!P0 LDG.E.U16 R15, desc[UR14][R8.64] ;  /* 0x0000000e080f8981 */ /* 0x0008e2000c1e1500 */
[----:B------:R-:W-:Y:S02]  /*72e0*/  PRMT R13, RZ, 0x7610, R13 ;  /* 0x00007610ff0d7816 */ /* 0x000fe4000000000d */
[-C--:B----4-:R-:W-:Y:S01]  /*72f0*/  IADD3 R8, P1, R212, R4.reuse, RZ ;  /* 0x00000004d4087210 */ /* 0x090fe20007f3e0ff */
[----:B------:R-:W-:Y:S04]  /*7300*/  STL [R1+0x3ac], R212 ;  /* 0x0003acd401007387 */ /* 0x000fe80000100800 */
[----:B--2---:R-:W-:Y:S01]  /*7310*/  IMAD.X R9, R246, 0x1, R0, P1 ;  /* 0x00000001f6097824 */ /* 0x004fe200008e0600 */
[----:B------:R-:W-:Y:S04]  /*7320*/  STL [R1+0x3b0], R246 ;  /* 0x0003b0f601007387 */ /* 0x000fe80000100800 */
[----:B------:R0:W2:Y:S04]  /*7330*/  @!P0 LDG.E.U16 R13, desc[UR14][R8.64] ;  /* 0x0000000e080d8981 */ /* 0x0000a8000c1e1500 */
[----:B------:R1:W-:Y:S01]  /*7340*/  STL [R1+0x3b4], R243 ;  /* 0x0003b4f301007387 */ /* 0x0003e20000100800 */
[----:B0-----:R-:W-:-:S03]  /*7350*/  IADD3 R8, P1, R243, R4, RZ ;  /* 0x00000004f3087210 */ /* 0x001fc60007f3e0ff */
[----:B-1----:R-:W4:Y:S02]  /*7360*/  LDL.LU R243, [R1+0x2f0] ;  /* 0x0002f00001f37983 */ /* 0x002f240000300800 */
[----:B------:R-:W-:Y:S02]  /*7370*/  IMAD.X R9, R210, 0x1, R0, P1 ;  /* 0x00000001d2097824 */ /* 0x000fe400008e0600 */
[----:B------:R0:W-:Y:S04]  /*7380*/  STL [R1+0x3b8], R210 ;  /* 0x0003b8d201007387 */ /* 0x0001e80000100800 */
[----:B0-----:R-:W3:Y:S01]  /*7390*/  LDL.LU R210, [R1+0x270] ;  /* 0x0002700001d27983 */ /* 0x001ee20000300800 */
[----:B------:R-:W-:-:S06]  /*73a0*/  PRMT R12, RZ, 0x7610, R12 ;  /* 0x00007610ff0c7816 */ /* 0x000fcc000000000c */
[----:B------:R0:W2:Y:S01]  /*73b0*/  @!P0 LDG.E.U16 R12, desc[UR14][R8.64] ;  /* 0x0000000e080c8981 */ /* 0x0000a2000c1e1500 */
[----:B------:R-:W-:Y:S02]  /*73c0*/  PRMT R11, RZ, 0x7610, R11 ;  /* 0x00007610ff0b7816 */ /* 0x000fe4000000000b */
[----:B0-----:R-:W-:-:S05]  /*73d0*/  IADD3 R8, P1, R7, R4, RZ ;  /* 0x0000000407087210 */ /* 0x001fca0007f3e0ff */
[----:B------:R-:W-:-:S05]  /*73e0*/  IMAD.X R9, R242, 0x1, R0, P1 ;  /* 0x00000001f2097824 */ /* 0x000fca00008e0600 */
[----:B------:R4:W2:Y:S01]  /*73f0*/  @!P0 LDG.E.U16 R11, desc[UR14][R8.64] ;  /* 0x0000000e080b8981 */ /* 0x0008a2000c1e1500 */
[----:B------:R-:W-:-:S03]  /*7400*/  PRMT R10, RZ, 0x7610, R10 ;  /* 0x00007610ff0a7816 */ /* 0x000fc6000000000a */
[----:B------:R-:W-:Y:S04]  /*7410*/  STS.U16 [R6+UR12+0x4100], R164 ;  /* 0x004100a406007988 */ /* 0x000fe8000800040c */
[----:B------:R0:W-:Y:S04]  /*7420*/  STS.U16 [R6+UR12+0x4500], R19 ;  /* 0x0045001306007988 */ /* 0x0001e8000800040c */
[----:B------:R-:W-:Y:S01]  /*7430*/  STS.U16 [R6+UR12+0x4900], R20 ;  /* 0x0049001406007988 */ /* 0x000fe2000800040c */
[----:B0-----:R-:W-:-:S03]  /*7440*/  PRMT R19, RZ, 0x7610, R19 ;  /* 0x00007610ff137816 */ /* 0x001fc60000000013 */
[----:B------:R-:W-:Y:S04]  /*7450*/  STL [R1+0x3bc], R242 ;  /* 0x0003bcf201007387 */ /* 0x000fe80000100800 */
[----:B------:R0:W-:Y:S04]  /*7460*/  STS.U16 [R6+UR12+0x4d00], R21 ;  /* 0x004d001506007988 */ /* 0x0001e8000800040c */
[----:B0-----:R-:W2:Y:S01]  /*7470*/  LDL R6, [R1+0x338] ;  /* 0x0003380001067983 */ /* 0x001ea20000100800 */
[----:B------:R-:W-:Y:S02]  /*7480*/  PRMT R18, RZ, 0x7610, R18 ;  /* 0x00007610ff127816 */ /* 0x000fe40000000012 */
[----:B----4-:R-:W-:-:S05]  /*7490*/  IADD3 R8, P1, R243, R4, RZ ;  /* 0x00000004f3087210 */ /* 0x010fca0007f3e0ff */
[----:B---3--:R-:W-:-:S05]  /*74a0*/  IMAD.X R9, R210, 0x1, R0, P1 ;  /* 0x00000001d2097824 */ /* 0x008fca00008e0600 */
[----:B------:R0:W3:Y:S02]  /*74b0*/  @!P0 LDG.E.U16 R10, desc[UR14][R8.64] ;  /* 0x0000000e080a8981 */ /* 0x0000e4000c1e1500 */
[----:B0-----:R-:W-:-:S05]  /*74c0*/  IADD3 R8, P1, R239, R4, RZ ;  /* 0x00000004ef087210 */ /* 0x001fca0007f3e0ff */
[----:B------:R-:W-:Y:S01]  /*74d0*/  IMAD.X R9, R208, 0x1, R0, P1 ;  /* 0x00000001d0097824 */ /* 0x000fe200008e0600 */
[----:B------:R-:W-:Y:S04]  /*74e0*/  STL [R1+0x3c0], R243 ;  /* 0x0003c0f301007387 */ /* 0x000fe80000100800 */
[----:B------:R0:W4:Y:S04]  /*74f0*/  @!P0 LDG.E.U16 R19, desc[UR14][R8.64] ;  /* 0x0000000e08138981 */ /* 0x000128000c1e1500 */
[----:B------:R-:W-:Y:S01]  /*7500*/  STL [R1+0x3c4], R210 ;  /* 0x0003c4d201007387 */ /* 0x000fe20000100800 */
[----:B0-----:R-:W-:-:S03]  /*7510*/  IADD3 R8, P1, R3, R4, RZ ;  /* 0x0000000403087210 */ /* 0x001fc60007f3e0ff */
[----:B------:R-:W-:Y:S04]  /*7520*/  STL [R1+0x3c8], R239 ;  /* 0x0003c8ef01007387 */ /* 0x000fe80000100800 */
[----:B------:R-:W-:Y:S01]  /*7530*/  STL [R1+0x3cc], R208 ;  /* 0x0003ccd001007387 */ /* 0x000fe20000100800 */
[----:B------:R-:W-:-:S03]  /*7540*/  IMAD.X R9, R238, 0x1, R0, P1 ;  /* 0x00000001ee097824 */ /* 0x000fc600008e0600 */
[----:B------:R0:W-:Y:S04]  /*7550*/  STL [R1+0x3d0], R238 ;  /* 0x0003d0ee01007387 */ /* 0x0001e80000100800 */
[----:B------:R1:W3:Y:S04]  /*7560*/  @!P0 LDG.E.U16 R18, desc[UR14][R8.64] ;  /* 0x0000000e08128981 */ /* 0x0002e8000c1e1500 */
[----:B0-----:R-:W2:Y:S01]  /*7570*/  LDL.LU R238, [R1+0x25c] ;  /* 0x00025c0001ee7983 */ /* 0x001ea20000300800 */
[----:B-1----:R-:W-:-:S03]  /*7580*/  IADD3 R8, P1, R236, R4, RZ ;  /* 0x00000004ec087210 */ /* 0x002fc60007f3e0ff */
[----:B------:R0:W-:Y:S04]  /*7590*/  STL [R1+0x3d4], R236 ;  /* 0x0003d4ec01007387 */ /* 0x0001e80000100800 */
[----:B0-----:R-:W4:Y:S01]  /*75a0*/  LDL.LU R236, [R1+0x2e4] ;  /* 0x0002e40001ec7983 */ /* 0x001f220000300800 */
[----:B------:R-:W-:-:S03]  /*75b0*/  IMAD.X R9, R206, 0x1, R0, P1 ;  /* 0x00000001ce097824 */ /* 0x000fc600008e0600 */
[----:B------:R0:W-:Y:S04]  /*75c0*/  STL [R1+0x3d8], R206 ;  /* 0x0003d8ce01007387 */ /* 0x0001e80000100800 */
[----:B0-----:R-:W3:Y:S01]  /*75d0*/  LDL.LU R206, [R1+0x258] ;  /* 0x0002580001ce7983 */ /* 0x001ee20000300800 */
[----:B------:R-:W-:-:S03]  /*75e0*/  PRMT R17, RZ, 0x7610, R17 ;  /* 0x00007610ff117816 */ /* 0x000fc60000000011 */
[----:B------:R-:W-:Y:S04]  /*75f0*/  STS.U16 [R2+UR12+0x4180], R165 ;  /* 0x004180a502007988 */ /* 0x000fe8000800040c */
[----:B------:R-:W-:Y:S04]  /*7600*/  STS.U16 [R2+UR12+0x4580], R22 ;  /* 0x0045801602007988 */ /* 0x000fe8000800040c */
[----:B------:R-:W-:Y:S04]  /*7610*/  STS.U16 [R2+UR12+0x4980], R23 ;  /* 0x0049801702007988 */ /* 0x000fe8000800040c */
[----:B------:R0:W-:Y:S04]  /*7620*/  STS.U16 [R2+UR12+0x4d80], R152 ;  /* 0x004d809802007988 */ /* 0x0001e8000800040c */
[----:B------:R1:W3:Y:S01]  /*7630*/  @!P0 LDG.E.U16 R17, desc[UR14][R8.64] ;  /* 0x0000000e08118981 */ /* 0x0002e2000c1e1500 */
[----:B------:R-:W-:-:S03]  /*7640*/  PRMT R184, RZ, 0x7610, R184 ;  /* 0x00007610ffb87816 */ /* 0x000fc600000000b8 */
[----:B------:R-:W3:Y:S04]  /*7650*/  LDL R3, [R1+0x334] ;  /* 0x0003340001037983 */ /* 0x000ee80000100800 */
[----:B0-----:R-:W3:Y:S01]  /*7660*/  LDL R2, [R1+0x24c] ;  /* 0x00024c0001027983 */ /* 0x001ee20000100800 */
[----:B-1----:R-:W-:-:S05]  /*7670*/  IADD3 R8, P1, R234, R4, RZ ;  /* 0x00000004ea087210 */ /* 0x002fca0007f3e0ff */
[----:B------:R-:W-:Y:S01]  /*7680*/  IMAD.X R9, R204, 0x1, R0, P1 ;  /* 0x00000001cc097824 */ /* 0x000fe200008e0600 */
[----:B------:R-:W-:Y:S04]  /*7690*/  STL [R1+0x3dc], R234 ;  /* 0x0003dcea01007387 */ /* 0x000fe80000100800 */
[----:B------:R2:W3:Y:S04]  /*76a0*/  @!P0 LDG.E.U16 R184, desc[UR14][R8.64] ;  /* 0x0000000e08b88981 */ /* 0x0004e8000c1e1500 */
[----:B------:R-:W-:Y:S01]  /*76b0*/  STL [R1+0x3e0], R204 ;  /* 0x0003e0cc01007387 */ /* 0x000fe20000100800 */
[----:B------:R-:W-:-:S02]  /*76c0*/  PRMT R188, RZ, 0x7610, R188 ;  /* 0x00007610ffbc7816 */ /* 0x000fc400000000bc */
[-C--:B--2---:R-:W-:Y:S01]  /*76d0*/  IADD3 R8, P1, R238, R4.reuse, RZ ;  /* 0x00000004ee087210 */ /* 0x084fe20007f3e0ff */
[----:B------:R-:W-:Y:S04]  /*76e0*/  STL [R1+0x3e4], R238 ;  /* 0x0003e4ee01007387 */ /* 0x000fe80000100800 */
[----:B------:R-:W-:Y:S01]  /*76f0*/  IMAD.X R9, R233, 0x1, R0, P1 ;  /* 0x00000001e9097824 */ /* 0x000fe200008e0600 */
[----:B------:R0:W-:Y:S04]  /*7700*/  STL [R1+0x3e8], R233 ;  /* 0x0003e8e901007387 */ /* 0x0001e80000100800 */
[----:B------:R4:W2:Y:S04]  /*7710*/  @!P0 LDG.E.U16 R188, desc[UR14][R8.64] ;  /* 0x0000000e08bc8981 */ /* 0x0008a8000c1e1500 */
[----:B0-----:R-:W2:Y:S01]  /*7720*/  LDL.LU R233, [R1+0x2dc] ;  /* 0x0002dc0001e97983 */ /* 0x001ea20000300800 */
[----:B----4-:R-:W-:-:S03]  /*7730*/  IADD3 R8, P1, R236, R4, RZ ;  /* 0x00000004ec087210 */ /* 0x010fc60007f3e0ff */
[----:B------:R0:W-:Y:S04]  /*7740*/  STL [R1+0x3ec], R236 ;  /* 0x0003ecec01007387 */ /* 0x0001e80000100800 */
[----:B0-----:R-:W4:Y:S01]  /*7750*/  LDL.LU R236, [R1+0x248] ;  /* 0x0002480001ec7983 */ /* 0x001f220000300800 */
[----:B------:R-:W-:Y:S01]  /*7760*/  PRMT R187, RZ, 0x7610, R187 ;  /* 0x00007610ffbb7816 */ /* 0x000fe200000000bb */
[----:B---3--:R-:W-:-:S05]  /*7770*/  IMAD.X R9, R206, 0x1, R0, P1 ;  /* 0x00000001ce097824 */ /* 0x008fca00008e0600 */
[----:B------:R0:W3:Y:S01]  /*7780*/  @!P0 LDG.E.U16 R187, desc[UR14][R8.64] ;  /* 0x0000000e08bb8981 */ /* 0x0000e2000c1e1500 */
[----:B------:R-:W-:Y:S02]  /*7790*/  PRMT R186, RZ, 0x7610, R186 ;  /* 0x00007610ffba7816 */ /* 0x000fe400000000ba */
[----:B0-----:R-:W-:-:S05]  /*77a0*/  IADD3 R8, P1, R230, R4, RZ ;  /* 0x00000004e6087210 */ /* 0x001fca0007f3e0ff */
[----:B------:R-:W-:Y:S01]  /*77b0*/  IMAD.X R9, R202, 0x1, R0, P1 ;  /* 0x00000001ca097824 */ /* 0x000fe200008e0600 */
[----:B------:R-:W-:Y:S04]  /*77c0*/  STL [R1+0x3f0], R206 ;  /* 0x0003f0ce01007387 */ /* 0x000fe80000100800 */
[----:B------:R0:W3:Y:S04]  /*77d0*/  @!P0 LDG.E.U16 R186, desc[UR14][R8.64] ;  /* 0x0000000e08ba8981 */ /* 0x0000e8000c1e1500 */
[----:B------:R-:W-:Y:S04]  /*77e0*/  STL [R1+0x3f4], R230 ;  /* 0x0003f4e601007387 */ /* 0x000fe80000100800 */
[----:B------:R-:W-:Y:S01]  /*77f0*/  STL [R1+0x3f8], R202 ;  /* 0x0003f8ca01007387 */ /* 0x000fe20000100800 */
[----:B0-----:R-:W-:-:S03]  /*7800*/  IADD3 R8, P1, R2, R4, RZ ;  /* 0x0000000402087210 */ /* 0x001fc60007f3e0ff */
[----:B------:R-:W3:Y:S04]  /*7810*/  LDL R27, [R1+0x2d4] ;  /* 0x0002d400011b7983 */ /* 0x000ee80000100800 */
[----:B------:R-:W3:Y:S01]  /*7820*/  LDL R2, [R1+0x330] ;  /* 0x0003300001027983 */ /* 0x000ee20000100800 */
[----:B------:R-:W-:-:S03]  /*7830*/  IMAD.X R9, R229, 0x1, R0, P1 ;  /* 0x00000001e5097824 */ /* 0x000fc600008e0600 */
[----:B------:R-:W3:Y:S04]  /*7840*/  LDL.LU R25, [R1+0x228] ;  /* 0x0002280001197983 */ /* 0x000ee80000300800 */
[----:B------:R-:W3:Y:S04]  /*7850*/  LDL.LU R24, [R1+0x2cc] ;  /* 0x0002cc0001187983 */ /* 0x000ee80000300800 */
[----:B------:R0:W-:Y:S01]  /*7860*/  STL [R1+0x3fc], R229 ;  /* 0x0003fce501007387 */ /* 0x0001e20000100800 */
[----:B------:R-:W-:-:S06]  /*7870*/  PRMT R185, RZ, 0x7610, R185 ;  /* 0x00007610ffb97816 */ /* 0x000fcc00000000b9 */
[----:B------:R2:W3:Y:S04]  /*7880*/  @!P0 LDG.E.U16 R185, desc[UR14][R8.64] ;  /* 0x0000000e08b98981 */ /* 0x0004e8000c1e1500 */
[----:B0-----:R-:W3:Y:S01]  /*7890*/  LDL.LU R229, [R1+0x23c] ;  /* 0x00023c0001e57983 */ /* 0x001ee20000300800 */
[----:B------:R-:W-:-:S03]  /*78a0*/  PRMT R190, RZ, 0x7610, R190 ;  /* 0x00007610ffbe7816 */ /* 0x000fc600000000be */
[----:B------:R-:W-:Y:S04]  /*78b0*/  STS.U16 [R6+UR12+0x4200], R166 ;  /* 0x004200a606007988 */ /* 0x000fe8000800040c */
[----:B------:R-:W-:Y:S04]  /*78c0*/  STS.U16 [R6+UR12+0x4600], R153 ;  /* 0x0046009906007988 */ /* 0x000fe8000800040c */
[----:B------:R-:W-:Y:S04]  /*78d0*/  STS.U16 [R6+UR12+0x4a00], R154 ;  /* 0x004a009a06007988 */ /* 0x000fe8000800040c */
[----:B------:R-:W-:Y:S04]  /*78e0*/  STS.U16 [R6+UR12+0x4e00], R155 ;  /* 0x004e009b06007988 */ /* 0x000fe8000800040c */
[----:B------:R-:W-:Y:S04]  /*78f0*/  STS.U16 [R3+UR12+0x4280], R168 ;  /* 0x004280a803007988 */ /* 0x000fe8000800040c */
[----:B------:R-:W-:Y:S04]  /*7900*/  STS.U16 [R3+UR12+0x4680], R156 ;  /* 0x0046809c03007988 */ /* 0x000fe8000800040c */
[----:B------:R-:W-:Y:S04]  /*7910*/  STS.U16 [R3+UR12+0x4a80], R157 ;  /* 0x004a809d03007988 */ /* 0x000fe8000800040c */
[----:B------:R-:W-:Y:S01]  /*7920*/  STS.U16 [R3+UR12+0x4e80], R158 ;  /* 0x004e809e03007988 */ /* 0x000fe2000800040c */
[----:B--2---:R-:W-:-:S03]  /*7930*/  IADD3 R8, P1, R233, R4, RZ ;  /* 0x00000004e9087210 */ /* 0x004fc60007f3e0ff */
[----:B------:R0:W-:Y:S04]  /*7940*/  STL [R1+0x400], R233 ;  /* 0x000400e901007387 */ /* 0x0001e80000100800 */
[----:B0-----:R-:W2:Y:S01]  /*7950*/  LDL.LU R233, [R1+0x238] ;  /* 0x0002380001e97983 */ /* 0x001ea20000300800 */
[----:B----4-:R-:W-:-:S03]  /*7960*/  IMAD.X R9, R236, 0x1, R0, P1 ;  /* 0x00000001ec097824 */ /* 0x010fc600008e0600 */
[----:B------:R-:W-:Y:S04]  /*7970*/  STL [R1+0x404], R236 ;  /* 0x000404ec01007387 */ /* 0x000fe80000100800 */
[----:B------:R0:W4:Y:S04]  /*7980*/  @!P0 LDG.E.U16 R190, desc[UR14][R8.64] ;  /* 0x0000000e08be8981 */ /* 0x000128000c1e1500 */
[----:B------:R1:W-:Y:S01]  /*7990*/  STL [R1+0x408], R226 ;  /* 0x000408e201007387 */ /* 0x0003e20000100800 */
[----:B0-----:R-:W-:-:S03]  /*79a0*/  IADD3 R8, P1, R226, R4, RZ ;  /* 0x00000004e2087210 */ /* 0x001fc60007f3e0ff */
[----:B-1----:R-:W4:Y:S04]  /*79b0*/  LDL.LU R226, [R1+0x22c] ;  /* 0x00022c0001e27983 */ /* 0x002f280000300800 */
[----:B------:R-:W4:Y:S04]  /*79c0*/  LDL.LU R218, [R1+0x2b8] ;  /* 0x0002b80001da7983 */ /* 0x000f280000300800 */
[----:B------:R-:W4:Y:S04]  /*79d0*/  LDL.LU R196, [R1+0x318] ;  /* 0x0003180001c47983 */ /* 0x000f280000300800 */
[----:B------:R-:W4:Y:S04]  /*79e0*/  LDL.LU R3, [R1+0x21c] ;  /* 0x00021c0001037983 */ /* 0x000f280000300800 */
[----:B------:R-:W4:Y:S04]  /*79f0*/  LDL.LU R14, [R1+0x2bc] ;  /* 0x0002bc00010e7983 */ /* 0x000f280000300800 */
[----:B------:R-:W4:Y:S04]  /*7a00*/  LDL.LU R6, [R1+0x220] ;  /* 0x0002200001067983 */ /* 0x000f280000300800 */
[----:B------:R-:W4:Y:S01]  /*7a10*/  LDL.LU R7, [R1+0x2c4] ;  /* 0x0002c40001077983 */ /* 0x000f220000300800 */
[----:B------:R-:W-:Y:S01]  /*7a20*/  PRMT R189, RZ, 0x7610, R189 ;  /* 0x00007610ffbd7816 */ /* 0x000fe200000000bd */
[----:B------:R-:W-:Y:S01]  /*7a30*/  IMAD.X R9, R200, 0x1, R0, P1 ;  /* 0x00000001c8097824 */ /* 0x000fe200008e0600 */
[----:B------:R-:W-:-:S02]  /*7a40*/  PRMT R176, RZ, 0x7610, R176 ;  /* 0x00007610ffb07816 */ /* 0x000fc400000000b0 */
[----:B------:R-:W-:Y:S02]  /*7a50*/  PRMT R173, RZ, 0x7610, R173 ;  /* 0x00007610ffad7816 */ /* 0x000fe400000000ad */
[----:B------:R-:W-:Y:S01]  /*7a60*/  PRMT R172, RZ, 0x7610, R172 ;  /* 0x00007610ffac7816 */ /* 0x000fe200000000ac */
[----:B------:R0:W4:Y:S01]  /*7a70*/  @!P0 LDG.E.U16 R189, desc[UR14][R8.64] ;  /* 0x0000000e08bd8981 */ /* 0x000122000c1e1500 */
[----:B------:R-:W-:-:S03]  /*7a80*/  PRMT R171, RZ, 0x7610, R171 ;  /* 0x00007610ffab7816 */ /* 0x000fc600000000ab */
[----:B---3--:R-:W-:Y:S04]  /*7a90*/  STS.U16 [R2+UR12+0x4300], R169 ;  /* 0x004300a902007988 */ /* 0x008fe8000800040c */
[----:B------:R-:W3:Y:S01]  /*7aa0*/  LDL R28, [R1+0x32c] ;  /* 0x00032c00011c7983 */ /* 0x000ee20000100800 */
[----:B0-----:R-:W-:-:S05]  /*7ab0*/  IADD3 R8, P1, R229, R4, RZ ;  /* 0x00000004e5087210 */ /* 0x001fca0007f3e0ff */
[----:B------:R-:W-:-:S05]  /*7ac0*/  IMAD.X R9, R225, 0x1, R0, P1 ;  /* 0x00000001e1097824 */ /* 0x000fca00008e0600 */
[----:B------:R0:W3:Y:S02]  /*7ad0*/  @!P0 LDG.E.U16 R176, desc[UR14][R8.64] ;  /* 0x0000000e08b08981 */ /* 0x0000e4000c1e1500 */
[----:B0-----:R-:W-:Y:S02]  /*7ae0*/  IADD3 R8, P1, R27, R4, RZ ;  /* 0x000000041b087210 */ /* 0x001fe40007f3e0ff */
[----:B------:R-:W-:Y:S04]  /*7af0*/  STS.U16 [R2+UR12+0x4700], R167 ;  /* 0x004700a702007988 */ /* 0x000fe8000800040c */
[----:B------:R-:W-:Y:S04]  /*7b00*/  STS.U16 [R2+UR12+0x4b00], R159 ;  /* 0x004b009f02007988 */ /* 0x000fe8000800040c */
[----:B------:R-:W3:Y:S04]  /*7b10*/  LDL R27, [R1+0x310] ;  /* 0x00031000011b7983 */ /* 0x000ee80000100800 */
[----:B------:R0:W-:Y:S04]  /*7b20*/  STS.U16 [R2+UR12+0x4f00], R160 ;  /* 0x004f00a002007988 */ /* 0x0001e8000800040c */
[----:B------:R-:W3:Y:S01]  /*7b30*/  LDL.LU R216, [R1+0x200] ;  /* 0x0002000001d87983 */ /* 0x000ee20000300800 */
[----:B------:R-:W-:-:S03]  /*7b40*/  PRMT R170, RZ, 0x7610, R170 ;  /* 0x00007610ffaa7816 */ /* 0x000fc600000000aa */
[----:B0-----:R-:W3:Y:S01]  /*7b50*/  LDL.LU R2, [R1+0x210] ;  /* 0x0002100001027983 */ /* 0x001ee20000300800 */
[----:B--2---:R-:W-:-:S05]  /*7b60*/  IMAD.X R9, R233, 0x1, R0, P1 ;  /* 0x00000001e9097824 */ /* 0x004fca00008e0600 */
[----:B------:R0:W2:Y:S02]  /*7b70*/  @!P0 LDG.E.U16 R173, desc[UR14][R8.64] ;  /* 0x0000000e08ad8981 */ /* 0x0000a4000c1e1500 */
[----:B0-----:R-:W-:-:S05]  /*7b80*/  IADD3 R8, P1, R222, R4, RZ ;  /* 0x00000004de087210 */ /* 0x001fca0007f3e0ff */
[----:B------:R-:W-:-:S05]  /*7b90*/  IMAD.X R9, R198, 0x1, R0, P1 ;  /* 0x00000001c6097824 */ /* 0x000fca00008e0600 */
[----:B------:R4:W2:Y:S02]  /*7ba0*/  @!P0 LDG.E.U16 R172, desc[UR14][R8.64] ;  /* 0x0000000e08ac8981 */ /* 0x0008a4000c1e1500 */
[----:B----4-:R-:W-:-:S05]  /*7bb0*/  IADD3 R8, P1, R226, R4, RZ ;  /* 0x00000004e2087210 */ /* 0x010fca0007f3e0ff */
[----:B------:R-:W-:-:S05]  /*7bc0*/  IMAD.X R9, R221, 0x1, R0, P1 ;  /* 0x00000001dd097824 */ /* 0x000fca00008e0600 */
[----:B------:R0:W4:Y:S02]  /*7bd0*/  @!P0 LDG.E.U16 R171, desc[UR14][R8.64] ;  /* 0x0000000e08ab8981 */ /* 0x000124000c1e1500 */
[----:B0-----:R-:W-:-:S05]  /*7be0*/  IADD3 R8, P1, R24, R4, RZ ;  /* 0x0000000418087210 */ /* 0x001fca0007f3e0ff */
[--C-:B------:R-:W-:Y:S01]  /*7bf0*/  IMAD.X R9, R25, 0x1, R0.reuse, P1 ;  /* 0x0000000119097824 */ /* 0x100fe200008e0600 */
[----:B------:R0:W-:Y:S04]  /*7c00*/  STL [R1+0x374], R7 ;  /* 0x0003740701007387 */ /* 0x0001e80000100800 */
[----:B------:R1:W4:Y:S02]  /*7c10*/  @!P0 LDG.E.U16 R170, desc[UR14][R8.64] ;  /* 0x0000000e08aa8981 */ /* 0x000324000c1e1500 */
[----:B-1----:R-:W-:Y:S02]  /*7c20*/  IADD3 R8, P1, R7, R4, RZ ;  /* 0x0000000407087210 */ /* 0x002fe40007f3e0ff */
[----:B0-----:R-:W2:Y:S03]  /*7c30*/  LDL.LU R7, [R1+0x2ac] ;  /* 0x0002ac0001077983 */ /* 0x001ea60000300800 */
[----:B------:R-:W-:Y:S01]  /*7c40*/  IMAD.X R9, R6, 0x1, R0, P1 ;  /* 0x0000000106097824 */ /* 0x000fe200008e0600 */
[----:B------:R0:W-:Y:S04]  /*7c50*/  STL [R1+0x378], R6 ;  /* 0x0003780601007387 */ /* 0x0001e80000100800 */
[----:B0-----:R-:W4:Y:S01]  /*7c60*/  LDL.LU R6, [R1+0x20c] ;  /* 0x00020c0001067983 */ /* 0x001f220000300800 */
[----:B------:R-:W-:-:S06]  /*7c70*/  PRMT R169, RZ, 0x7610, R169 ;  /* 0x00007610ffa97816 */ /* 0x000fcc00000000a9 */
[----:B------:R0:W4:Y:S01]  /*7c80*/  @!P0 LDG.E.U16 R169, desc[UR14][R8.64] ;  /* 0x0000000e08a98981 */ /* 0x000122000c1e1500 */
[----:B------:R-:W-:Y:S02]  /*7c90*/  PRMT R168, RZ, 0x7610, R168 ;  /* 0x00007610ffa87816 */ /* 0x000fe400000000a8 */
[----:B0-----:R-:W-:-:S05]  /*7ca0*/  IADD3 R8, P1, R14, R4, RZ ;  /* 0x000000040e087210 */ /* 0x001fca0007f3e0ff */
[----:B------:R-:W-:-:S05]  /*7cb0*/  IMAD.X R9, R3, 0x1, R0, P1 ;  /* 0x0000000103097824 */ /* 0x000fca00008e0600 */
[----:B------:R0:W4:Y:S01]  /*7cc0*/  @!P0 LDG.E.U16 R168, desc[UR14][R8.64] ;  /* 0x0000000e08a88981 */ /* 0x000122000c1e1500 */
[----:B------:R-:W-:Y:S02]  /*7cd0*/  PRMT R167, RZ, 0x7610, R167 ;  /* 0x00007610ffa77816 */ /* 0x000fe400000000a7 */
[----:B0-----:R-:W-:-:S05]  /*7ce0*/  IADD3 R8, P1, R196, R4, RZ ;  /* 0x00000004c4087210 */ /* 0x001fca0007f3e0ff */
[----:B------:R-:W-:-:S05]  /*7cf0*/  IMAD.X R9, R218, 0x1, R0, P1 ;  /* 0x00000001da097824 */ /* 0x000fca00008e0600 */
[----:B------:R3:W4:Y:S01]  /*7d00*/  @!P0 LDG.E.U16 R167, desc[UR14][R8.64] ;  /* 0x0000000e08a78981 */ /* 0x000722000c1e1500 */
[----:B------:R-:W-:Y:S02]  /*7d10*/  PRMT R166, RZ, 0x7610, R166 ;  /* 0x00007610ffa67816 */ /* 0x000fe400000000a6 */
[----:B---3--:R-:W-:-:S05]  /*7d20*/  IADD3 R8, P1, R2, R4, RZ ;  /* 0x0000000402087210 */ /* 0x008fca0007f3e0ff */
[----:B------:R-:W-:-:S05]  /*7d30*/  IMAD.X R9, R217, 0x1, R0, P1 ;  /* 0x00000001d9097824 */ /* 0x000fca00008e0600 */
[----:B------:R2:W3:Y:S01]  /*7d40*/  @!P0 LDG.E.U16 R166, desc[UR14][R8.64] ;  /* 0x0000000e08a68981 */ /* 0x0004e2000c1e1500 */
[----:B------:R-:W-:-:S03]  /*7d50*/  PRMT R165, RZ, 0x7610, R165 ;  /* 0x00007610ffa57816 */ /* 0x000fc600000000a5 */
[----:B------:R0:W-:Y:S04]  /*7d60*/  STL [R1+0x380], R14 ;  /* 0x0003800e01007387 */ /* 0x0001e80000100800 */
[----:B------:R1:W-:Y:S04]  /*7d70*/  STS.U16 [R28+UR12+0x4380], R193 ;  /* 0x004380c11c007988 */ /* 0x0003e8000800040c */
[----:B0-----:R-:W3:Y:S04]  /*7d80*/  LDL.LU R14, [R1+0x2a8] ;  /* 0x0002a800010e7983 */ /* 0x001ee80000300800 */
[----:B------:R-:W-:Y:S04]  /*7d90*/  STL [R1+0x384], R3 ;  /* 0x0003840301007387 */ /* 0x000fe80000100800 */
[----:B------:R-:W-:Y:S01]  /*7da0*/  STL [R1+0x394], R196 ;  /* 0x000394c401007387 */ /* 0x000fe20000100800 */
[----:B-1----:R-:W-:-:S03]  /*7db0*/  IMAD.MOV.U32 R193, RZ, RZ, R26 ;  /* 0x000000ffffc17224 */ /* 0x002fc600078e001a */
[----:B------:R0:W-:Y:S04]  /*7dc0*/  STS.U16 [R28+UR12+0x4780], R192 ;  /* 0x004780c01c007988 */ /* 0x0001e8000800040c */
[----:B------:R-:W-:Y:S04]  /*7dd0*/  STL [R1+0x3a8], R218 ;  /* 0x0003a8da01007387 */ /* 0x000fe80000100800 */
[----:B------:R1:W-:Y:S01]  /*7de0*/  STS.U16 [R28+UR12+0x4b80], R191 ;  /* 0x004b80bf1c007988 */ /* 0x0003e2000800040c */
[----:B0-----:R-:W-:-:S03]  /*7df0*/  IMAD.MOV.U32 R192, RZ, RZ, R25 ;  /* 0x000000ffffc07224 */ /* 0x001fc600078e0019 */
[----:B------:R-:W3:Y:S04]  /*7e00*/  LDL.LU R251, [R1+0x308] ;  /* 0x0003080001fb7983 */ /* 0x000ee80000300800 */
[----:B------:R-:W3:Y:S01]  /*7e10*/  LDL.LU R3, [R1+0x29c] ;  /* 0x00029c0001037983 */ /* 0x000ee20000300800 */
[----:B-1----:R-:W-:-:S03]  /*7e20*/  IMAD.MOV.U32 R191, RZ, RZ, R24 ;  /* 0x000000ffffbf7224 */ /* 0x002fc600078e0018 */
[----:B------:R-:W3:Y:S04]  /*7e30*/  LDL.LU.64 R24, [R1] ;  /* 0x0000000001187983 */ /* 0x000ee80000300a00 */
[----:B------:R0:W-:Y:S01]  /*7e40*/  STS.U16 [R28+UR12+0x4f80], R161 ;  /* 0x004f80a11c007988 */ /* 0x0001e2000800040c */
[----:B--2---:R-:W-:-:S05]  /*7e50*/  IADD3 R8, P1, R7, R4, RZ ;  /* 0x0000000407087210 */ /* 0x004fca0007f3e0ff */
[----:B----4-:R-:W-:-:S05]  /*7e60*/  IMAD.X R9, R6, 0x1, R0, P1 ;  /* 0x0000000106097824 */ /* 0x010fca00008e0600 */
[----:B------:R1:W2:Y:S02]  /*7e70*/  @!P0 LDG.E.U16 R165, desc[UR14][R8.64] ;  /* 0x0000000e08a58981 */ /* 0x0002a4000c1e1500 */
[----:B-1----:R-:W-:Y:S02]  /*7e80*/  IADD3 R8, P1, R27, R4, RZ ;  /* 0x000000041b087210 */ /* 0x002fe40007f3e0ff */
[----:B------:R-:W4:Y:S04]  /*7e90*/  LDL.LU.64 R26, [R1+0x8] ;  /* 0x00000800011a7983 */ /* 0x000f280000300a00 */
[----:B0-----:R-:W4:Y:S04]  /*7ea0*/  LDL.LU.64 R28, [R1+0x10] ;  /* 0x00001000011c7983 */ /* 0x001f280000300a00 */
[----:B------:R-:W4:Y:S04]  /*7eb0*/  LDL.LU.64 R30, [R1+0x18] ;  /* 0x00001800011e7983 */ /* 0x000f280000300a00 */
        /* <DEDUP_REMOVED lines=60> */
[----:B------:R-:W2:Y:S04]  /*8280*/  LDL.LU R236, [R1+0x234] ;  /* 0x0002340001ec7983 */ /* 0x000ea80000300800 */
[----:B------:R-:W4:Y:S04]  /*8290*/  LDL.LU R202, [R1+0x240] ;  /* 0x0002400001ca7983 */ /* 0x000f280000300800 */
        /* <DEDUP_REMOVED lines=17> */
[----:B------:R0:W-:Y:S04]  /*83b0*/  STS.U16 [R5+UR12+0x400], R174 ;  /* 0x000400ae05007988 */ /* 0x0001e8000800040c */
[----:B------:R1:W-:Y:S04]  /*83c0*/  STS.U16 [R5+UR12+0x600], R175 ;  /* 0x000600af05007988 */ /* 0x0003e8000800040c */
[----:B0-----:R-:W4:Y:S04]  /*83d0*/  LDL.LU R174, [R1+0x230] ;  /* 0x0002300001ae7983 */ /* 0x001f280000300800 */
[----:B-1----:R-:W4:Y:S01]  /*83e0*/  LDL.LU R175, [R1+0x2d0] ;  /* 0x0002d00001af7983 */ /* 0x002f220000300800 */
[----:B------:R-:W-:Y:S01]  /*83f0*/  PRMT R164, RZ, 0x7610, R164 ;  /* 0x00007610ffa47816 */ /* 0x000fe200000000a4 */
[----:B---3--:R-:W-:-:S05]  /*8400*/  IMAD.X R9, R14, 0x1, R0, P1 ;  /* 0x000000010e097824 */ /* 0x008fca00008e0600 */
[----:B------:R0:W3:Y:S04]  /*8410*/  @!P0 LDG.E.U16 R164, desc[UR14][R8.64] ;  /* 0x0000000e08a48981 */ /* 0x0000e8000c1e1500 */
[----:B------:R1:W-:Y:S01]  /*8420*/  STS.U16 [R5+UR12+0x200], R163 ;  /* 0x000200a305007988 */ /* 0x0003e2000800040c */
[----:B0-----:R-:W-:Y:S02]  /*8430*/  IADD3 R8, P1, R216, R4, RZ ;  /* 0x00000004d8087210 */ /* 0x001fe40007f3e0ff */
[----:B-1----:R-:W-:-:S03]  /*8440*/  PRMT R163, RZ, 0x7610, R163 ;  /* 0x00007610ffa37816 */ /* 0x002fc600000000a3 */
[----:B------:R-:W-:Y:S01]  /*8450*/  IMAD.X R9, R215, 0x1, R0, P1 ;  /* 0x00000001d7097824 */ /* 0x000fe200008e0600 */
[----:B------:R0:W-:Y:S04]  /*8460*/  STS.U16 [R5+UR12], R162 ;  /* 0x000000a205007988 */ /* 0x0001e8000800040c */
[----:B------:R1:W3:Y:S01]  /*8470*/  @!P0 LDG.E.U16 R163, desc[UR14][R8.64] ;  /* 0x0000000e08a38981 */ /* 0x0002e2000c1e1500 */
[----:B0-----:R-:W-:Y:S02]  /*8480*/  PRMT R162, RZ, 0x7610, R162 ;  /* 0x00007610ffa27816 */ /* 0x001fe400000000a2 */
[----:B-1----:R-:W-:-:S05]  /*8490*/  IADD3 R8, P1, R3, R4, RZ ;  /* 0x0000000403087210 */ /* 0x002fca0007f3e0ff */
[----:B------:R-:W-:-:S05]  /*84a0*/  IMAD.X R9, R252, 0x1, R0, P1 ;  /* 0x00000001fc097824 */ /* 0x000fca00008e0600 */
[----:B------:R0:W3:Y:S01]  /*84b0*/  @!P0 LDG.E.U16 R162, desc[UR14][R8.64] ;  /* 0x0000000e08a28981 */ /* 0x0000e2000c1e1500 */
[----:B------:R-:W-:Y:S02]  /*84c0*/  PRMT R161, RZ, 0x7610, R161 ;  /* 0x00007610ffa17816 */ /* 0x000fe400000000a1 */
[----:B0-----:R-:W-:Y:S02]  /*84d0*/  IADD3 R8, P1, R251, R4, RZ ;  /* 0x00000004fb087210 */ /* 0x001fe40007f3e0ff */
[----:B------:R-:W-:Y:S02]  /*84e0*/  PRMT R160, RZ, 0x7610, R160 ;  /* 0x00007610ffa07816 */ /* 0x000fe400000000a0 */
[----:B------:R-:W-:Y:S02]  /*84f0*/  PRMT R159, RZ, 0x7610, R159 ;  /* 0x00007610ff9f7816 */ /* 0x000fe4000000009f */
[----:B------:R-:W-:Y:S02]  /*8500*/  PRMT R158, RZ, 0x7610, R158 ;  /* 0x00007610ff9e7816 */ /* 0x000fe4000000009e */
[----:B------:R-:W-:-:S02]  /*8510*/  PRMT R157, RZ, 0x7610, R157 ;  /* 0x00007610ff9d7816 */ /* 0x000fc4000000009d */
[----:B------:R-:W-:Y:S02]  /*8520*/  PRMT R156, RZ, 0x7610, R156 ;  /* 0x00007610ff9c7816 */ /* 0x000fe4000000009c */
[----:B------:R-:W-:Y:S02]  /*8530*/  PRMT R155, RZ, 0x7610, R155 ;  /* 0x00007610ff9b7816 */ /* 0x000fe4000000009b */
[----:B------:R-:W-:Y:S02]  /*8540*/  PRMT R154, RZ, 0x7610, R154 ;  /* 0x00007610ff9a7816 */ /* 0x000fe4000000009a */
[----:B------:R-:W-:Y:S02]  /*8550*/  PRMT R153, RZ, 0x7610, R153 ;  /* 0x00007610ff997816 */ /* 0x000fe40000000099 */
[----:B------:R-:W-:Y:S02]  /*8560*/  PRMT R152, RZ, 0x7610, R152 ;  /* 0x00007610ff987816 */ /* 0x000fe40000000098 */
[----:B------:R-:W-:-:S02]  /*8570*/  PRMT R23, RZ, 0x7610, R23 ;  /* 0x00007610ff177816 */ /* 0x000fc40000000017 */
[----:B------:R-:W-:Y:S02]  /*8580*/  PRMT R22, RZ, 0x7610, R22 ;  /* 0x00007610ff167816 */ /* 0x000fe40000000016 */
[----:B------:R-:W-:Y:S02]  /*8590*/  PRMT R21, RZ, 0x7610, R21 ;  /* 0x00007610ff157816 */ /* 0x000fe40000000015 */
[----:B------:R-:W-:Y:S01]  /*85a0*/  PRMT R20, RZ, 0x7610, R20 ;  /* 0x00007610ff147816 */ /* 0x000fe20000000014 */
[----:B------:R0:W-:Y:S02]  /*85b0*/  STS.U16 [R5+UR12+0x2200], R19 ;  /* 0x0022001305007988 */ /* 0x0001e4000800040c */
[----:B0-----:R-:W-:Y:S02]  /*85c0*/  PRMT R19, RZ, 0x7610, R19 ;  /* 0x00007610ff137816 */ /* 0x001fe40000000013 */
[----:B------:R0:W-:Y:S02]  /*85d0*/  STS.U16 [R5+UR12+0x2400], R18 ;  /* 0x0024001205007988 */ /* 0x0001e4000800040c */
[----:B0-----:R-:W-:-:S02]  /*85e0*/  PRMT R18, RZ, 0x7610, R18 ;  /* 0x00007610ff127816 */ /* 0x001fc40000000012 */
[----:B------:R0:W-:Y:S01]  /*85f0*/  STS.U16 [R5+UR12+0x2600], R17 ;  /* 0x0026001105007988 */ /* 0x0001e2000800040c */
[----:B--2---:R-:W-:-:S05]  /*8600*/  IMAD.X R9, R214, 0x1, R0, P1 ;  /* 0x00000001d6097824 */ /* 0x004fca00008e0600 */
[----:B------:R1:W2:Y:S02]  /*8610*/  @!P0 LDG.E.U16 R161, desc[UR14][R8.64] ;  /* 0x0000000e08a18981 */ /* 0x0002a4000c1e1500 */
[----:B-1----:R-:W-:-:S05]  /*8620*/  IADD3 R8, P1, R249, R4, RZ ;  /* 0x00000004f9087210 */ /* 0x002fca0007f3e0ff */
[----:B------:R-:W-:-:S05]  /*8630*/  IMAD.X R9, R213, 0x1, R0, P1 ;  /* 0x00000001d5097824 */ /* 0x000fca00008e0600 */
[----:B------:R4:W2:Y:S02]  /*8640*/  @!P0 LDG.E.U16 R160, desc[UR14][R8.64] ;  /* 0x0000000e08a08981 */ /* 0x0008a4000c1e1500 */
[----:B----4-:R-:W-:-:S05]  /*8650*/  IADD3 R8, P1, R196, R4, RZ ;  /* 0x00000004c4087210 */ /* 0x010fca0007f3e0ff */
[----:B------:R-:W-:-:S05]  /*8660*/  IMAD.X R9, R248, 0x1, R0, P1 ;  /* 0x00000001f8097824 */ /* 0x000fca00008e0600 */
[----:B------:R1:W4:Y:S02]  /*8670*/  @!P0 LDG.E.U16 R159, desc[UR14][R8.64] ;  /* 0x0000000e089f8981 */ /* 0x000324000c1e1500 */
[----:B-1----:R-:W-:-:S05]  /*8680*/  IADD3 R8, P1, R250, R4, RZ ;  /* 0x00000004fa087210 */ /* 0x002fca0007f3e0ff */
        /* <DEDUP_REMOVED lines=37> */
[----:B------:R1:W4:Y:S01]  /*88e0*/  @!P0 LDG.E.U16 R18, desc[UR14][R8.64] ;  /* 0x0000000e08128981 */ /* 0x000322000c1e1500 */
[----:B0-----:R-:W-:Y:S02]  /*88f0*/  PRMT R17, RZ, 0x7610, R17 ;  /* 0x00007610ff117816 */ /* 0x001fe40000000011 */
[----:B-1----:R-:W-:-:S05]  /*8900*/  IADD3 R8, P1, R228, R4, RZ ;  /* 0x00000004e4087210 */ /* 0x002fca0007f3e0ff */
[----:B------:R-:W-:Y:S01]  /*8910*/  IMAD.X R9, R201, 0x1, R0, P1 ;  /* 0x00000001c9097824 */ /* 0x000fe200008e0600 */
[----:B------:R0:W-:Y:S04]  /*8920*/  STS.U16 [R5+UR12+0x1600], R16 ;  /* 0x0016001005007988 */ /* 0x0001e8000800040c */
        /* <DEDUP_REMOVED lines=28> */
[----:B------:R-:W-:-:S05]  /*8af0*/  IMAD.X R9, R197, 0x1, R0, P1 ;  /* 0x00000001c5097824 */ /* 0x000fca00008e0600 */
[----:B------:R-:W4:Y:S04]  /*8b00*/  @!P0 LDG.E.U16 R10, desc[UR14][R8.64] ;  /* 0x0000000e080a8981 */ /* 0x000f28000c1e1500 */
[----:B------:R0:W-:Y:S04]  /*8b10*/  STS.U16 [R5+UR12+0x800], R183 ;  /* 0x000800b705007988 */ /* 0x0001e8000800040c */
[----:B------:R-:W-:Y:S01]  /*8b20*/  STS.U16 [R5+UR12+0xa00], R182 ;  /* 0x000a00b605007988 */ /* 0x000fe2000800040c */
[----:B0-----:R-:W-:-:S03]  /*8b30*/  LOP3.LUT R183, R5, 0x20, RZ, 0x3c, !PT ;  /* 0x0000002005b77812 */ /* 0x001fc600078e3cff */
[----:B------:R-:W-:Y:S04]  /*8b40*/  STS.U16 [R5+UR12+0xc00], R181 ;  /* 0x000c00b505007988 */ /* 0x000fe8000800040c */
        /* <DEDUP_REMOVED lines=22> */
[----:B---3--:R-:W-:Y:S04]  /*8cb0*/  STS.U16 [R183+UR12+0xb00], R164 ;  /* 0x000b00a4b7007988 */ /* 0x008fe8000800040c */
[----:B------:R-:W-:Y:S04]  /*8cc0*/  STS.U16 [R183+UR12+0xd00], R163 ;  /* 0x000d00a3b7007988 */ /* 0x000fe8000800040c */
[----:B------:R-:W-:Y:S04]  /*8cd0*/  STS.U16 [R183+UR12+0xf00], R162 ;  /* 0x000f00a2b7007988 */ /* 0x000fe8000800040c */
[----:B--2---:R-:W-:Y:S04]  /*8ce0*/  STS.U16 [R183+UR12+0x1100], R161 ;  /* 0x001100a1b7007988 */ /* 0x004fe8000800040c */
[----:B------:R-:W-:Y:S04]  /*8cf0*/  STS.U16 [R183+UR12+0x1300], R160 ;  /* 0x001300a0b7007988 */ /* 0x000fe8000800040c */
[----:B----4-:R-:W-:Y:S04]  /*8d00*/  STS.U16 [R183+UR12+0x1500], R159 ;  /* 0x0015009fb7007988 */ /* 0x010fe8000800040c */
        /* <DEDUP_REMOVED lines=18> */
[----:B------:R0:W-:Y:S04]  /*8e30*/  STS.U16 [R183+UR12+0x3b00], R11 ;  /* 0x003b000bb7007988 */ /* 0x0001e8000800040c */
[----:B------:R1:W-:Y:S01]  /*8e40*/  STS.U16 [R183+UR12+0x3d00], R10 ;  /* 0x003d000ab7007988 */ /* 0x0003e2000800040c */
[----:B------:R2:W-:Y:S06]  /*8e50*/  MEMBAR.ALL.CTA ;  /* 0x0000000000007992 */ /* 0x0005ec0000008000 */
[----:B--2---:R-:W2:Y:S02]  /*8e60*/  FENCE.VIEW.ASYNC.S ;  /* 0x00000000000073c6 */ /* 0x004ea40000000000 */
[----:B--2---:R-:W-:Y:S06]  /*8e70*/  BAR.SYNC.DEFER_BLOCKING 0x0 ;  /* 0x0000000000007b1d */ /* 0x004fec0000010000 */
[----:B------:R-:W-:Y:S01]  /*8e80*/  UMOV UR4, UR13 ;  /* 0x0000000d00047c82 */ /* 0x000fe20008000000 */
[----:B------:R-:W-:Y:S01]  /*8e90*/  UMOV UR5, 0x40000040 ;  /* 0x4000004000057882 */ /* 0x000fe20000000000 */
[----:B------:R-:W-:-:S06]  /*8ea0*/  WARPGROUP.ARRIVE ;  /* 0x00000000000079c5 */ /* 0x000fcc0000000000 */
[----:B------:R-:W-:Y:S03]  /*8eb0*/  HGMMA.64x256x16.F32 R24, gdesc[UR4].tnspA, R24, gsb0 ;  /* 0x23e00000041879f0 */ /* 0x000fe60008000818 */
[----:B------:R-:W-:Y:S02]  /*8ec0*/  WARPGROUP.DEPBAR.LE gsb0, 0x0 ;  /* 0x00008000000079c5 */ /* 0x000fe40000010000 */
[----:B------:R-:W-:-:S15]  /*8ed0*/  WARPGROUP.ARRIVE ;  /* 0x00000000000079c5 */ /* 0x000fde0000000000 */
[----:B------:R-:W-:-:S08]  /*8ee0*/  NOP ;  /* 0x0000000000007918 */ /* 0x000fd00000000000 */
[----:B------:R-:W-:Y:S01]  /*8ef0*/  HGMMA.64x256x16.F32 R24, gdesc[UR8].tnspA, R24, gsb0 ;  /* 0x23e00000081879f0 */ /* 0x000fe20008000818 */
[----:B0-----:R-:W-:Y:S02]  /*8f00*/  IMAD.MOV.U32 R11, RZ, RZ, R193 ;  /* 0x000000ffff0b7224 */ /* 0x001fe400078e00c1 */
[----:B------:R-:W-:Y:S02]  /*8f10*/  IMAD.MOV.U32 R9, RZ, RZ, R191 ;  /* 0x000000ffff097224 */ /* 0x000fe400078e00bf */
[----:B------:R-:W-:Y:S02]  /*8f20*/  IMAD.MOV.U32 R8, RZ, RZ, R192 ;  /* 0x000000ffff087224 */ /* 0x000fe400078e00c0 */
[----:B------:R-:W-:Y:S02]  /*8f30*/  IMAD.MOV.U32 R13, RZ, RZ, R175 ;  /* 0x000000ffff0d7224 */ /* 0x000fe400078e00af */
[----:B------:R-:W-:Y:S01]  /*8f40*/  IMAD.MOV.U32 R12, RZ, RZ, R174 ;  /* 0x000000ffff0c7224 */ /* 0x000fe200078e00ae */
[----:B------:R-:W-:Y:S01]  /*8f50*/  LOP3.LUT R9, R9, R8, RZ, 0x3c, !PT ;  /* 0x0000000809097212 */ /* 0x000fe200078e3cff */
[----:B-1----:R-:W-:-:S03]  /*8f60*/  IMAD.MOV.U32 R10, RZ, RZ, R11 ;  /* 0x000000ffff0a7224 */ /* 0x002fc600078e000b */
[----:B------:R-:W-:Y:S01]  /*8f70*/  LOP3.LUT R8, R9, R8, RZ, 0x3c, !PT ;  /* 0x0000000809087212 */ /* 0x000fe200078e3cff */
[----:B------:R-:W-:-:S03]  /*8f80*/  IMAD.MOV.U32 R11, RZ, RZ, R219 ;  /* 0x000000ffff0b7224 */ /* 0x000fc600078e00db */
[----:B------:R-:W-:Y:S01]  /*8f90*/  LOP3.LUT R9, R9, R8, RZ, 0x3c, !PT ;  /* 0x0000000809097212 */ /* 0x000fe200078e3cff */
[----:B------:R-:W-:-:S04]  /*8fa0*/  IMAD.WIDE R10, R195, 0x2, R10 ;  /* 0x00000002c30a7825 */ /* 0x000fc800078e020a */
[----:B------:R-:W-:-:S04]  /*8fb0*/  IMAD.WIDE R8, R195, 0x2, R8 ;  /* 0x00000002c3087825 */ /* 0x000fc800078e0208 */
[----:B------:R-:W-:Y:S01]  /*8fc0*/  IMAD.MOV.U32 R219, RZ, RZ, R11 ;  /* 0x000000ffffdb7224 */ /* 0x000fe200078e000b */
[----:B------:R-:W-:Y:S02]  /*8fd0*/  WARPGROUP.DEPBAR.LE gsb0, 0x0 ;  /* 0x00008000000079c5 */ /* 0x000fe40000010000 */
[----:B------:R-:W-:Y:S04]  /*8fe0*/  STL.64 [R1], R24 ;  /* 0x0000001801007387 */ /* 0x000fe80000100a00 */
        /* <DEDUP_REMOVED lines=62> */
[----:B------:R0:W-:Y:S04]  /*93d0*/  STL.64 [R1+0x1f8], R150 ;  /* 0x0001f89601007387 */ /* 0x0001e80000100a00 */
[----:B0-----:R-:W2:Y:S04]  /*93e0*/  LDL.LU.64 R150, [R1+0x608] ;  /* 0x0006080001967983 */ /* 0x001ea80000300a00 */
[----:B------:R-:W2:Y:S04]  /*93f0*/  LDL.LU.64 R148, [R1+0x600] ;  /* 0x0006000001947983 */ /* 0x000ea80000300a00 */
        /* <DEDUP_REMOVED lines=31> */
[----:B------:R-:W2:Y:S01]  /*95f0*/  LDL.LU.64 R84, [R1+0x500] ;  /* 0x0005000001547983 */ /* 0x000ea20000300a00 */
[----:B------:R-:W-:-:S03]  /*9600*/  IMAD.MOV.U32 R194, RZ, RZ, R75 ;  /* 0x000000ffffc27224 */ /* 0x000fc600078e004b */
[----:B------:R-:W2:Y:S01]  /*9610*/  LDL.LU.64 R82, [R1+0x4f8] ;  /* 0x0004f80001527983 */ /* 0x000ea20000300a00 */
[----:B------:R-:W-:-:S03]  /*9620*/  IMAD.MOV.U32 R193, RZ, RZ, R74 ;  /* 0x000000ffffc17224 */ /* 0x000fc600078e004a */
[----:B------:R-:W2:Y:S01]  /*9630*/  LDL.LU.64 R80, [R1+0x4f0] ;  /* 0x0004f00001507983 */ /* 0x000ea20000300a00 */
[----:B------:R-:W-:-:S03]  /*9640*/  IMAD.MOV.U32 R192, RZ, RZ, R73 ;  /* 0x000000ffffc07224 */ /* 0x000fc600078e0049 */
[----:B------:R-:W2:Y:S01]  /*9650*/  LDL.LU.64 R78, [R1+0x4e8] ;  /* 0x0004e800014e7983 */ /* 0x000ea20000300a00 */
[----:B------:R-:W-:-:S03]  /*9660*/  IMAD.MOV.U32 R191, RZ, RZ, R72 ;  /* 0x000000ffffbf7224 */ /* 0x000fc600078e0048 */
[----:B------:R-:W2:Y:S01]  /*9670*/  LDL.LU.64 R76, [R1+0x4e0] ;  /* 0x0004e000014c7983 */ /* 0x000ea20000300a00 */
[----:B------:R-:W-:Y:S02]  /*9680*/  IMAD.MOV.U32 R190, RZ, RZ, R71 ;  /* 0x000000ffffbe7224 */ /* 0x000fe400078e0047 */
[----:B------:R-:W-:Y:S01]  /*9690*/  IMAD.MOV.U32 R189, RZ, RZ, R70 ;  /* 0x000000ffffbd7224 */ /* 0x000fe200078e0046 */
[----:B------:R-:W2:Y:S01]  /*96a0*/  LDL.LU.64 R74, [R1+0x4d8] ;  /* 0x0004d800014a7983 */ /* 0x000ea20000300a00 */
[----:B------:R-:W-:Y:S02]  /*96b0*/  IMAD.MOV.U32 R188, RZ, RZ, R69 ;  /* 0x000000ffffbc7224 */ /* 0x000fe400078e0045 */
[----:B------:R-:W-:Y:S01]  /*96c0*/  IMAD.MOV.U32 R187, RZ, RZ, R68 ;  /* 0x000000ffffbb7224 */ /* 0x000fe200078e0044 */
[----:B------:R-:W2:Y:S01]  /*96d0*/  LDL.LU.64 R72, [R1+0x4d0] ;  /* 0x0004d00001487983 */ /* 0x000ea20000300a00 */
[----:B------:R-:W-:Y:S02]  /*96e0*/  IMAD.MOV.U32 R186, RZ, RZ, R67 ;  /* 0x000000ffffba7224 */ /* 0x000fe400078e0043 */
[----:B------:R-:W-:Y:S01]  /*96f0*/  IMAD.MOV.U32 R185, RZ, RZ, R66 ;  /* 0x000000ffffb97224 */ /* 0x000fe200078e0042 */
[----:B------:R-:W2:Y:S01]  /*9700*/  LDL.LU.64 R70, [R1+0x4c8] ;  /* 0x0004c80001467983 */ /* 0x000ea20000300a00 */
[----:B------:R-:W-:-:S02]  /*9710*/  IMAD.MOV.U32 R184, RZ, RZ, R65 ;  /* 0x000000ffffb87224 */ /* 0x000fc400078e0041 */
        /* <DEDUP_REMOVED lines=61> */
[----:B------:R-:W2:Y:S04]  /*9af0*/  LDL.LU.64 R28, [R1+0x420] ;  /* 0x00042000011c7983 */ /* 0x000ea80000300a00 */
[----:B------:R-:W2:Y:S04]  /*9b00*/  LDL.LU.64 R26, [R1+0x418] ;  /* 0x00041800011a7983 */ /* 0x000ea80000300a00 */
[----:B------:R-:W2:Y:S04]  /*9b10*/  LDL.LU.64 R24, [R1+0x410] ;  /* 0x0004100001187983 */ /* 0x000ea80000300a00 */
[----:B------:R-:W-:Y:S01]  /*9b20*/  STL [R1+0x224], R10 ;  /* 0x0002240a01007387 */ /* 0x000fe20000100800 */
[----:B------:R-:W-:-:S03]  /*9b30*/  IMAD.MOV.U32 R11, RZ, RZ, R226 ;  /* 0x000000ffff0b7224 */ /* 0x000fc600078e00e2 */
[----:B------:R-:W3:Y:S04]  /*9b40*/  LDL.LU R226, [R1+0x408] ;  /* 0x0004080001e27983 */ /* 0x000ee80000300800 */
[----:B------:R0:W-:Y:S04]  /*9b50*/  STL [R1+0x2cc], R8 ;  /* 0x0002cc0801007387 */ /* 0x0001e80000100800 */
[----:B------:R1:W-:Y:S01]  /*9b60*/  STL [R1+0x228], R9 ;  /* 0x0002280901007387 */ /* 0x0003e20000100800 */
[----:B0-----:R-:W-:Y:S02]  /*9b70*/  IMAD.MOV.U32 R8, RZ, RZ, R12 ;  /* 0x000000ffff087224 */ /* 0x001fe400078e000c */
[----:B-1----:R-:W-:-:S05]  /*9b80*/  IMAD.MOV.U32 R9, RZ, RZ, R13 ;  /* 0x000000ffff097224 */ /* 0x002fca00078e000d */
[----:B------:R-:W-:Y:S01]  /*9b90*/  LOP3.LUT R9, R9, R8, RZ, 0x3c, !PT ;  /* 0x0000000809097212 */ /* 0x000fe200078e3cff */
[----:B------:R-:W-:-:S03]  /*9ba0*/  IMAD.MOV.U32 R10, RZ, RZ, R11 ;  /* 0x000000ffff0a7224 */ /* 0x000fc600078e000b */
[----:B------:R-:W-:Y:S01]  /*9bb0*/  LOP3.LUT R8, R9, R8, RZ, 0x3c, !PT ;  /* 0x0000000809087212 */ /* 0x000fe200078e3cff */
[----:B------:R-:W-:-:S03]  /*9bc0*/  IMAD.MOV.U32 R11, RZ, RZ, R221 ;  /* 0x000000ffff0b7224 */ /* 0x000fc600078e00dd */
[----:B------:R-:W-:Y:S01]  /*9bd0*/  LOP3.LUT R9, R9, R8, RZ, 0x3c, !PT ;  /* 0x0000000809097212 */ /* 0x000fe200078e3cff */
[----:B------:R-:W-:-:S04]  /*9be0*/  IMAD.WIDE R10, R195, 0x2, R10 ;  /* 0x00000002c30a7825 */ /* 0x000fc800078e020a */
[----:B------:R-:W-:Y:S01]  /*9bf0*/  IMAD.WIDE R8, R195, 0x2, R8 ;  /* 0x00000002c3087825 */ /* 0x000fe200078e0208 */
[----:B------:R-:W-:Y:S03]  /*9c00*/  STL [R1+0x22c], R10 ;  /* 0x00022c0a01007387 */ /* 0x000fe60000100800 */
[----:B------:R-:W-:Y:S02]  /*9c10*/  IMAD.MOV.U32 R221, RZ, RZ, R11 ;  /* 0x000000ffffdd7224 */ /* 0x000fe400078e000b */
[----:B------:R-:W-:Y:S02]  /*9c20*/  IMAD.MOV.U32 R11, RZ, RZ, R236 ;  /* 0x000000ffff0b7224 */ /* 0x000fe400078e00ec */
[----:B------:R-:W4:Y:S04]  /*9c30*/  LDL.LU R236, [R1+0x404] ;  /* 0x0004040001ec7983 */ /* 0x000f280000300800 */
[----:B------:R0:W-:Y:S04]  /*9c40*/  STL [R1+0x2d0], R8 ;  /* 0x0002d00801007387 */ /* 0x0001e80000100800 */
[----:B------:R1:W-:Y:S01]  /*9c50*/  STL [R1+0x230], R9 ;  /* 0x0002300901007387 */ /* 0x0003e20000100800 */
[----:B0-----:R-:W-:-:S03]  /*9c60*/  IMAD.MOV.U32 R8, RZ, RZ, R233 ;  /* 0x000000ffff087224 */ /* 0x001fc600078e00e9 */
[----:B------:R-:W2:Y:S04]  /*9c70*/  LDL.LU R233, [R1+0x400] ;  /* 0x0004000001e97983 */ /* 0x000ea80000300800 */
[----:B-1----:R-:W3:Y:S01]  /*9c80*/  LDL.LU R9, [R1+0x2d4] ;  /* 0x0002d40001097983 */ /* 0x002ee20000300800 */
[----:B------:R-:W-:Y:S02]  /*9c90*/  IMAD.MOV.U32 R10, RZ, RZ, R11 ;  /* 0x000000ffff0a7224 */ /* 0x000fe400078e000b */
[----:B------:R-:W-:Y:S02]  /*9ca0*/  IMAD.MOV.U32 R11, RZ, RZ, R223 ;  /* 0x000000ffff0b7224 */ /* 0x000fe400078e00df */
[----:B------:R-:W-:-:S04]  /*9cb0*/  IMAD.WIDE R10, R195, 0x2, R10 ;  /* 0x00000002c30a7825 */ /* 0x000fc800078e020a */
[----:B------:R-:W-:Y:S01]  /*9cc0*/  IMAD.MOV.U32 R223, RZ, RZ, R11 ;  /* 0x000000ffffdf7224 */ /* 0x000fe200078e000b */
[----:B------:R0:W-:Y:S01]  /*9cd0*/  STL [R1+0x234], R10 ;  /* 0x0002340a01007387 */ /* 0x0001e20000100800 */
[----:B------:R-:W-:-:S03]  /*9ce0*/  IMAD.MOV.U32 R11, RZ, RZ, R229 ;  /* 0x000000ffff0b7224 */ /* 0x000fc600078e00e5 */
[----:B------:R-:W2:Y:S01]  /*9cf0*/  LDL.LU R229, [R1+0x3fc] ;  /* 0x0003fc0001e57983 */ /* 0x000ea20000300800 */
[----:B0-----:R-:W-:Y:S02]  /*9d00*/  IMAD.MOV.U32 R10, RZ, RZ, R11 ;  /* 0x000000ffff0a7224 */ /* 0x001fe400078e000b */
[----:B------:R-:W-:Y:S02]  /*9d10*/  IMAD.MOV.U32 R11, RZ, RZ, R225 ;  /* 0x000000ffff0b7224 */ /* 0x000fe400078e00e1 */
[----:B------:R-:W-:-:S04]  /*9d20*/  IMAD.WIDE R10, R195, 0x2, R10 ;  /* 0x00000002c30a7825 */ /* 0x000fc800078e020a */
[----:B------:R-:W-:Y:S01]  /*9d30*/  IMAD.MOV.U32 R225, RZ, RZ, R11 ;  /* 0x000000ffffe17224 */ /* 0x000fe200078e000b */
[----:B---3--:R-:W-:-:S04]  /*9d40*/  LOP3.LUT R9, R9, R8, RZ, 0x3c, !PT ;  /* 0x0000000809097212 */ /* 0x008fc800078e3cff */
[----:B------:R-:W-:-:S04]  /*9d50*/  LOP3.LUT R8, R9, R8, RZ, 0x3c, !PT ;  /* 0x0000000809087212 */ /* 0x000fc800078e3cff */
[----:B------:R-:W-:-:S03]  /*9d60*/  LOP3.LUT R9, R9, R8, RZ, 0x3c, !PT ;  /* 0x0000000809097212 */ /* 0x000fc600078e3cff */
[----:B------:R-:W-:-:S05]  /*9d70*/  IMAD.WIDE R8, R195, 0x2, R8 ;  /* 0x00000002c3087825 */ /* 0x000fca00078e0208 */
[----:B------:R0:W-:Y:S04]  /*9d80*/  STL [R1+0x2d4], R8 ;  /* 0x0002d40801007387 */ /* 0x0001e80000100800 */
[----:B------:R1:W-:Y:S01]  /*9d90*/  STL [R1+0x238], R9 ;  /* 0x0002380901007387 */ /* 0x0003e20000100800 */
[----:B0-----:R-:W-:Y:S02]  /*9da0*/  IMAD.MOV.U32 R8, RZ, RZ, R202 ;  /* 0x000000ffff087224 */ /* 0x001fe400078e00ca */
[----:B-1----:R-:W-:Y:S01]  /*9db0*/  IMAD.MOV.U32 R9, RZ, RZ, R230 ;  /* 0x000000ffff097224 */ /* 0x002fe200078e00e6 */
[----:B------:R-:W3:Y:S04]  /*9dc0*/  LDL.LU R202, [R1+0x3f8] ;  /* 0x0003f80001ca7983 */ /* 0x000ee80000300800 */
[-C--:B------:R-:W-:Y:S01]  /*9dd0*/  LOP3.LUT R9, R9, R8.reuse, RZ, 0x3c, !PT ;  /* 0x0000000809097212 */ /* 0x080fe200078e3cff */
[----:B------:R-:W3:Y:S03]  /*9de0*/  LDL.LU R230, [R1+0x3f4] ;  /* 0x0003f40001e67983 */ /* 0x000ee60000300800 */
[C---:B------:R-:W-:Y:S01]  /*9df0*/  LOP3.LUT R8, R9.reuse, R8, RZ, 0x3c, !PT ;  /* 0x0000000809087212 */ /* 0x040fe200078e3cff */
[----:B------:R0:W-:Y:S03]  /*9e00*/  STL [R1+0x23c], R10 ;  /* 0x00023c0a01007387 */ /* 0x0001e60000100800 */
[----:B------:R-:W-:Y:S01]  /*9e10*/  LOP3.LUT R9, R9, R8, RZ, 0x3c, !PT ;  /* 0x0000000809097212 */ /* 0x000fe200078e3cff */
[----:B------:R-:W-:-:S02]  /*9e20*/  IMAD.MOV.U32 R11, RZ, RZ, R206 ;  /* 0x000000ffff0b7224 */ /* 0x000fc400078e00ce */
[C---:B------:R-:W-:Y:S01]  /*9e30*/  IMAD.WIDE R8, R195.reuse, 0x2, R8 ;  /* 0x00000002c3087825 */ /* 0x040fe200078e0208 */
[----:B------:R-:W3:Y:S03]  /*9e40*/  LDL.LU R206, [R1+0x3f0] ;  /* 0x0003f00001ce7983 */ /* 0x000ee60000300800 */
[----:B0-----:R-:W-:Y:S02]  /*9e50*/  IMAD.MOV.U32 R10, RZ, RZ, R11 ;  /* 0x000000ffff0a7224 */ /* 0x001fe400078e000b */
[----:B------:R-:W-:Y:S01]  /*9e60*/  IMAD.MOV.U32 R11, RZ, RZ, R227 ;  /* 0x000000ffff0b7224 */ /* 0x000fe200078e00e3 */
[----:B------:R4:W-:Y:S01]  /*9e70*/  STL [R1+0x2d8], R8 ;  /* 0x0002d80801007387 */ /* 0x0009e20000100800 */
[----:B------:R-:W-:-:S03]  /*9e80*/  IMAD.WIDE R10, R195, 0x2, R10 ;  /* 0x00000002c30a7825 */ /* 0x000fc600078e020a */
[----:B------:R2:W-:Y:S01]  /*9e90*/  STL [R1+0x240], R9 ;  /* 0x0002400901007387 */ /* 0x0005e20000100800 */
[----:B------:R-:W-:Y:S02]  /*9ea0*/  IMAD.MOV.U32 R227, RZ, RZ, R11 ;  /* 0x000000ffffe37224 */ /* 0x000fe400078e000b */
[----:B----4-:R-:W-:Y:S02]  /*9eb0*/  IMAD.MOV.U32 R8, RZ, RZ, R236 ;  /* 0x000000ffff087224 */ /* 0x010fe400078e00ec */
[----:B------:R-:W4:Y:S01]  /*9ec0*/  LDL.LU R236, [R1+0x3ec] ;  /* 0x0003ec0001ec7983 */ /* 0x000f220000300800 */
[----:B--2---:R-:W-:-:S03]  /*9ed0*/  IMAD.MOV.U32 R9, RZ, RZ, R233 ;  /* 0x000000ffff097224 */ /* 0x004fc600078e00e9 */
[----:B------:R-:W2:Y:S04]  /*9ee0*/  LDL.LU R233, [R1+0x3e8] ;  /* 0x0003e80001e97983 */ /* 0x000ea80000300800 */
[----:B------:R-:W-:Y:S01]  /*9ef0*/  STL [R1+0x244], R10 ;  /* 0x0002440a01007387 */ /* 0x000fe20000100800 */
[----:B------:R-:W-:-:S03]  /*9f00*/  LOP3.LUT R9, R9, R8, RZ, 0x3c, !PT ;  /* 0x0000000809097212 */ /* 0x000fc600078e3cff */
[----:B------:R-:W3:Y:S01]  /*9f10*/  LDL.LU R11, [R1+0x24c] ;  /* 0x00024c00010b7983 */ /* 0x000ee20000300800 */
[----:B------:R-:W-:-:S04]  /*9f20*/  LOP3.LUT R8, R9, R8, RZ, 0x3c, !PT ;  /* 0x0000000809087212 */ /* 0x000fc800078e3cff */
[----:B------:R-:W-:-:S03]  /*9f30*/  LOP3.LUT R9, R9, R8, RZ, 0x3c, !PT ;  /* 0x0000000809097212 */ /* 0x000fc600078e3cff */
[----:B------:R-:W-:-:S05]  /*9f40*/  IMAD.WIDE R8, R195, 0x2, R8 ;  /* 0x00000002c3087825 */ /* 0x000fca00078e0208 */
[----:B------:R0:W-:Y:S04]  /*9f50*/  STL [R1+0x2dc], R8 ;  /* 0x0002dc0801007387 */ /* 0x0001e80000100800 */
[----:B------:R1:W-:Y:S01]  /*9f60*/  STL [R1+0x248], R9 ;  /* 0x0002480901007387 */ /* 0x0003e20000100800 */
[----:B0-----:R-:W-:-:S03]  /*9f70*/  IMAD.MOV.U32 R8, RZ, RZ, R238 ;  /* 0x000000ffff087224 */ /* 0x001fc600078e00ee */
[----:B------:R-:W2:Y:S01]  /*9f80*/  LDL.LU R238, [R1+0x3e4] ;  /* 0x0003e40001ee7983 */ /* 0x000ea20000300800 */
[----:B-1----:R-:W-:-:S03]  /*9f90*/  IMAD.MOV.U32 R9, RZ, RZ, R204 ;  /* 0x000000ffff097224 */ /* 0x002fc600078e00cc */
[----:B------:R-:W2:Y:S02]  /*9fa0*/  LDL.LU R204, [R1+0x3e0] ;  /* 0x0003e00001cc7983 */ /* 0x000ea40000300800 */
[----:B------:R-:W-:-:S04]  /*9fb0*/  LOP3.LUT R9, R9, R8, RZ, 0x3c, !PT ;  /* 0x0000000809097212 */ /* 0x000fc800078e3cff */
[----:B------:R-:W-:-:S04]  /*9fc0*/  LOP3.LUT R8, R9, R8, RZ, 0x3c, !PT ;  /* 0x0000000809087212 */ /* 0x000fc800078e3cff */
[----:B------:R-:W-:-:S03]  /*9fd0*/  LOP3.LUT R9, R9, R8, RZ, 0x3c, !PT ;  /* 0x0000000809097212 */ /* 0x000fc600078e3cff */
[----:B------:R-:W-:-:S04]  /*9fe0*/  IMAD.WIDE R8, R195, 0x2, R8 ;  /* 0x00000002c3087825 */ /* 0x000fc800078e0208 */
[----:B---3--:R-:W-:Y:S02]  /*9ff0*/  IMAD.MOV.U32 R10, RZ, RZ, R11 ;  /* 0x000000ffff0a7224 */ /* 0x008fe400078e000b */
[----:B------:R-:W-:Y:S02]  /*a000*/  IMAD.MOV.U32 R11, RZ, RZ, R229 ;  /* 0x000000ffff0b7224 */ /* 0x000fe400078e00e5 */
[----:B------:R-:W-:-:S04]  /*a010*/  IMAD.WIDE R10, R195, 0x2, R10 ;  /* 0x00000002c30a7825 */ /* 0x000fc800078e020a */
[----:B------:R-:W-:Y:S01]  /*a020*/  IMAD.MOV.U32 R229, RZ, RZ, R11 ;  /* 0x000000ffffe57224 */ /* 0x000fe200078e000b */
[----:B------:R0:W-:Y:S01]  /*a030*/  STL [R1+0x24c], R10 ;  /* 0x00024c0a01007387 */ /* 0x0001e20000100800 */
[----:B------:R-:W-:-:S03]  /*a040*/  IMAD.MOV.U32 R11, RZ, RZ, R234 ;  /* 0x000000ffff0b7224 */ /* 0x000fc600078e00ea */
[----:B------:R-:W3:Y:S04]  /*a050*/  LDL.LU R234, [R1+0x3dc] ;  /* 0x0003dc0001ea7983 */ /* 0x000ee80000300800 */
[----:B------:R1:W-:Y:S01]  /*a060*/  STL [R1+0x2e0], R8 ;  /* 0x0002e00801007387 */ /* 0x0003e20000100800 */
[----:B0-----:R-:W-:-:S03]  /*a070*/  IMAD.MOV.U32 R10, RZ, RZ, R11 ;  /* 0x000000ffff0a7224 */ /* 0x001fc600078e000b */
[----:B------:R4:W-:Y:S01]  /*a080*/  STL [R1+0x250], R9 ;  /* 0x0002500901007387 */ /* 0x0009e20000100800 */
[----:B------:R-:W-:Y:S02]  /*a090*/  IMAD.MOV.U32 R11, RZ, RZ, R231 ;  /* 0x000000ffff0b7224 */ /* 0x000fe400078e00e7 */
[----:B-1----:R-:W-:Y:S02]  /*a0a0*/  IMAD.MOV.U32 R8, RZ, RZ, R206 ;  /* 0x000000ffff087224 */ /* 0x002fe400078e00ce */
[----:B----4-:R-:W-:Y:S01]  /*a0b0*/  IMAD.MOV.U32 R9, RZ, RZ, R236 ;  /* 0x000000ffff097224 */ /* 0x010fe200078e00ec */
[----:B------:R-:W4:Y:S01]  /*a0c0*/  LDL.LU R206, [R1+0x3d8] ;  /* 0x0003d80001ce7983 */ /* 0x000f220000300800 */
[----:B------:R-:W-:-:S03]  /*a0d0*/  IMAD.WIDE R10, R195, 0x2, R10 ;  /* 0x00000002c30a7825 */ /* 0x000fc600078e020a */
[-C--:B------:R-:W-:Y:S01]  /*a0e0*/  LOP3.LUT R9, R9, R8.reuse, RZ, 0x3c, !PT ;  /* 0x0000000809097212 */ /* 0x080fe200078e3cff */
[----:B------:R-:W3:Y:S03]  /*a0f0*/  LDL.LU R236, [R1+0x3d4] ;  /* 0x0003d40001ec7983 */ /* 0x000ee60000300800 */
[C---:B------:R-:W-:Y:S01]  /*a100*/  LOP3.LUT R8, R9.reuse, R8, RZ, 0x3c, !PT ;  /* 0x0000000809087212 */ /* 0x040fe200078e3cff */
[----:B------:R0:W-:Y:S01]  /*a110*/  STL [R1+0x254], R10 ;  /* 0x0002540a01007387 */ /* 0x0001e20000100800 */
[----:B------:R-:W-:Y:S02]  /*a120*/  IMAD.MOV.U32 R231, RZ, RZ, R11 ;  /* 0x000000ffffe77224 */ /* 0x000fe400078e000b */
[----:B------:R-:W-:Y:S01]  /*a130*/  LOP3.LUT R9, R9, R8, RZ, 0x3c, !PT ;  /* 0x0000000809097212 */ /* 0x000fe200078e3cff */
[----:B--2---:R-:W-:Y:S02]  /*a140*/  IMAD.MOV.U32 R11, RZ, RZ, R238 ;  /* 0x000000ffff0b7224 */ /* 0x004fe400078e00ee */
[----:B------:R-:W-:Y:S01]  /*a150*/  IMAD.WIDE R8, R195, 0x2, R8 ;  /* 0x00000002c3087825 */ /* 0x000fe200078e0208 */
[----:B------:R-:W2:Y:S03]  /*a160*/  LDL.LU R238, [R1+0x3d0] ;  /* 0x0003d00001ee7983 */ /* 0x000ea60000300800 */
[----:B0-----:R-:W-:-:S02]  /*a170*/  IMAD.MOV.U32 R10, RZ, RZ, R11 ;  /* 0x000000ffff0a7224 */ /* 0x001fc400078e000b */
[----:B------:R-:W-:Y:S01]  /*a180*/  IMAD.MOV.U32 R11, RZ, RZ, R233 ;  /* 0x000000ffff0b7224 */ /* 0x000fe200078e00e9 */
[----:B------:R0:W-:Y:S01]  /*a190*/  STL [R1+0x2e4], R8 ;  /* 0x0002e40801007387 */ /* 0x0001e20000100800 */
[----:B------:R-:W-:-:S03]  /*a1a0*/  IMAD.WIDE R10, R195, 0x2, R10 ;  /* 0x00000002c30a7825 */ /* 0x000fc600078e020a */
[----:B------:R1:W-:Y:S01]  /*a1b0*/  STL [R1+0x258], R9 ;  /* 0x0002580901007387 */ /* 0x0003e20000100800 */
[----:B------:R-:W-:Y:S02]  /*a1c0*/  IMAD.MOV.U32 R233, RZ, RZ, R11 ;  /* 0x000000ffffe97224 */ /* 0x000fe400078e000b */
[----:B0-----:R-:W-:Y:S02]  /*a1d0*/  IMAD.MOV.U32 R8, RZ, RZ, R208 ;  /* 0x000000ffff087224 */ /* 0x001fe400078e00d0 */
[----:B------:R-:W2:Y:S01]  /*a1e0*/  LDL.LU R208, [R1+0x3cc] ;  /* 0x0003cc0001d07983 */ /* 0x000ea20000300800 */
[----:B-1----:R-:W-:-:S03]  /*a1f0*/  IMAD.MOV.U32 R9, RZ, RZ, R239 ;  /* 0x000000ffff097224 */ /* 0x002fc600078e00ef */
[----:B------:R-:W2:Y:S04]  /*a200*/  LDL.LU R239, [R1+0x3c8] ;  /* 0x0003c80001ef7983 */ /* 0x000ea80000300800 */
[----:B------:R0:W-:Y:S04]  /*a210*/  STL [R1+0x25c], R10 ;  /* 0x00025c0a01007387 */ /* 0x0001e80000100800 */
[----:B------:R-:W2:Y:S01]  /*a220*/  LDL.LU R11, [R1+0x264] ;  /* 0x00026400010b7983 */ /* 0x000ea20000300800 */
[----:B------:R-:W-:Y:S02]  /*a230*/  IMAD.MOV.U32 R12, RZ, RZ, R220 ;  /* 0x000000ffff0c7224 */ /* 0x000fe400078e00dc */
[----:B------:R-:W-:-:S02]  /*a240*/  IMAD.MOV.U32 R13, RZ, RZ, R197 ;  /* 0x000000ffff0d7224 */ /* 0x000fc400078e00c5 */
[----:B------:R-:W-:-:S04]  /*a250*/  IMAD.WIDE R12, R195, 0x2, R12 ;  /* 0x00000002c30c7825 */ /* 0x000fc800078e020c */
[----:B------:R-:W-:Y:S02]  /*a260*/  IMAD.MOV.U32 R220, RZ, RZ, R12 ;  /* 0x000000ffffdc7224 */ /* 0x000fe400078e000c */
[----:B------:R-:W-:Y:S02]  /*a270*/  IMAD.MOV.U32 R197, RZ, RZ, R13 ;  /* 0x000000ffffc57224 */ /* 0x000fe400078e000d */
[----:B------:R-:W-:Y:S02]  /*a280*/  IMAD.MOV.U32 R12, RZ, RZ, R222 ;  /* 0x000000ffff0c7224 */ /* 0x000fe400078e00de */
[----:B------:R-:W-:Y:S02]  /*a290*/  IMAD.MOV.U32 R13, RZ, RZ, R198 ;  /* 0x000000ffff0d7224 */ /* 0x000fe400078e00c6 */
        /* <DEDUP_REMOVED lines=15> */
[----:B------:R-:W-:Y:S01]  /*a390*/  IMAD.WIDE R12, R195, 0x2, R12 ;  /* 0x00000002c30c7825 */ /* 0x000fe200078e020c */
[----:B------:R-:W-:-:S03]  /*a3a0*/  LOP3.LUT R9, R9, R8, RZ, 0x3c, !PT ;  /* 0x0000000809097212 */ /* 0x000fc600078e3cff */
[----:B------:R-:W-:Y:S02]  /*a3b0*/  IMAD.MOV.U32 R228, RZ, RZ, R12 ;  /* 0x000000ffffe47224 */ /* 0x000fe400078e000c */
[----:B------:R-:W-:Y:S02]  /*a3c0*/  IMAD.MOV.U32 R201, RZ, RZ, R13 ;  /* 0x000000ffffc97224 */ /* 0x000fe400078e000d */
[----:B------:R-:W-:Y:S02]  /*a3d0*/  IMAD.MOV.U32 R12, RZ, RZ, R230 ;  /* 0x000000ffff0c7224 */ /* 0x000fe400078e00e6 */
[----:B------:R-:W-:Y:S01]  /*a3e0*/  IMAD.MOV.U32 R13, RZ, RZ, R202 ;  /* 0x000000ffff0d7224 */ /* 0x000fe200078e00ca */
[----:B------:R-:W-:Y:S01]  /*a3f0*/  LOP3.LUT R8, R9, R8, RZ, 0x3c, !PT ;  /* 0x0000000809087212 */ /* 0x000fe200078e3cff */
[----:B------:R-:W-:-:S03]  /*a400*/  IMAD.WIDE R12, R195, 0x2, R12 ;  /* 0x00000002c30c7825 */ /* 0x000fc600078e020c */
[----:B------:R-:W-:Y:S01]  /*a410*/  LOP3.LUT R9, R9, R8, RZ, 0x3c, !PT ;  /* 0x0000000809097212 */ /* 0x000fe200078e3cff */
[----:B------:R-:W-:Y:S02]  /*a420*/  IMAD.MOV.U32 R230, RZ, RZ, R12 ;  /* 0x000000ffffe67224 */ /* 0x000fe400078e000c */
[----:B------:R-:W-:Y:S02]  /*a430*/  IMAD.MOV.U32 R202, RZ, RZ, R13 ;  /* 0x000000ffffca7224 */ /* 0x000fe400078e000d */
[----:B------:R-:W-:Y:S02]  /*a440*/  IMAD.MOV.U32 R12, RZ, RZ, R232 ;  /* 0x000000ffff0c7224 */ /* 0x000fe400078e00e8 */
[----:B------:R-:W-:Y:S02]  /*a450*/  IMAD.MOV.U32 R13, RZ, RZ, R203 ;  /* 0x000000ffff0d7224 */ /* 0x000fe400078e00cb */
[----:B------:R-:W-:-:S04]  /*a460*/  IMAD.WIDE R8, R195, 0x2, R8 ;  /* 0x00000002c3087825 */ /* 0x000fc800078e0208 */
[----:B------:R-:W-:Y:S01]  /*a470*/  IMAD.WIDE R12, R195, 0x2, R12 ;  /* 0x00000002c30c7825 */ /* 0x000fe200078e020c */
[----:B------:R-:W-:Y:S03]  /*a480*/  STL [R1+0x2e8], R8 ;  /* 0x0002e80801007387 */ /* 0x000fe60000100800 */
[----:B------:R-:W-:Y:S02]  /*a490*/  IMAD.MOV.U32 R203, RZ, RZ, R13 ;  /* 0x000000ffffcb7224 */ /* 0x000fe400078e000d */
[----:B------:R-:W-:Y:S01]  /*a4a0*/  IMAD.MOV.U32 R13, RZ, RZ, R204 ;  /* 0x000000ffff0d7224 */ /* 0x000fe200078e00cc */
[----:B------:R4:W-:Y:S01]  /*a4b0*/  STL [R1+0x260], R9 ;  /* 0x0002600901007387 */ /* 0x0009e20000100800 */
[----:B0-----:R-:W-:Y:S02]  /*a4c0*/  IMAD.MOV.U32 R10, RZ, RZ, R235 ;  /* 0x000000ffff0a7224 */ /* 0x001fe400078e00eb */
[----:B----4-:R-:W-:-:S02]  /*a4d0*/  IMAD.MOV.U32 R9, RZ, RZ, R206 ;  /* 0x000000ffff097224 */ /* 0x010fc400078e00ce */
[----:B---3--:R-:W-:-:S04]  /*a4e0*/  IMAD.MOV.U32 R8, RZ, RZ, R236 ;  /* 0x000000ffff087224 */ /* 0x008fc800078e00ec */
[----:B------:R-:W-:-:S04]  /*a4f0*/  IMAD.WIDE R8, R195, 0x2, R8 ;  /* 0x00000002c3087825 */ /* 0x000fc800078e0208 */
[----:B------:R-:W-:Y:S02]  /*a500*/  IMAD.MOV.U32 R236, RZ, RZ, R8 ;  /* 0x000000ffffec7224 */ /* 0x000fe400078e0008 */
[----:B------:R-:W-:Y:S02]  /*a510*/  IMAD.MOV.U32 R8, RZ, RZ, R210 ;  /* 0x000000ffff087224 */ /* 0x000fe400078e00d2 */
[----:B------:R-:W3:Y:S01]  /*a520*/  LDL.LU R210, [R1+0x3c4] ;  /* 0x0003c40001d27983 */ /* 0x000ee20000300800 */
[----:B--2---:R-:W-:Y:S02]  /*a530*/  IMAD.MOV.U32 R204, RZ, RZ, R11 ;  /* 0x000000ffffcc7224 */ /* 0x004fe400078e000b */
[----:B------:R-:W-:Y:S02]  /*a540*/  IMAD.MOV.U32 R11, RZ, RZ, R205 ;  /* 0x000000ffff0b7224 */ /* 0x000fe400078e00cd */
[----:B------:R-:W-:Y:S02]  /*a550*/  IMAD.MOV.U32 R206, RZ, RZ, R204 ;  /* 0x000000ffffce7224 */ /* 0x000fe400078e00cc */
[----:B------:R-:W-:-:S04]  /*a560*/  IMAD.WIDE R10, R195, 0x2, R10 ;  /* 0x00000002c30a7825 */ /* 0x000fc800078e020a */
[----:B------:R-:W-:Y:S02]  /*a570*/  IMAD.MOV.U32 R205, RZ, RZ, R11 ;  /* 0x000000ffffcd7224 */ /* 0x000fe400078e000b */
[----:B------:R-:W-:Y:S02]  /*a580*/  IMAD.MOV.U32 R11, RZ, RZ, R206 ;  /* 0x000000ffff0b7224 */ /* 0x000fe400078e00ce */
[----:B------:R-:W-:Y:S02]  /*a590*/  IMAD.MOV.U32 R206, RZ, RZ, R9 ;  /* 0x000000ffffce7224 */ /* 0x000fe400078e0009 */
[----:B------:R-:W-:Y:S02]  /*a5a0*/  IMAD.MOV.U32 R9, RZ, RZ, R243 ;  /* 0x000000ffff097224 */ /* 0x000fe400078e00f3 */
[----:B------:R-:W2:Y:S03]  /*a5b0*/  LDL.LU R243, [R1+0x3c0] ;  /* 0x0003c00001f37983 */ /* 0x000ea60000300800 */
[----:B------:R-:W-:Y:S01]  /*a5c0*/  LOP3.LUT R9, R9, R8, RZ, 0x3c, !PT ;  /* 0x0000000809097212 */ /* 0x000fe200078e3cff */
[----:B------:R-:W-:-:S02]  /*a5d0*/  IMAD.MOV.U32 R235, RZ, RZ, R10 ;  /* 0x000000ffffeb7224 */ /* 0x000fc400078e000a */
[----:B------:R-:W-:Y:S01]  /*a5e0*/  IMAD.MOV.U32 R10, RZ, RZ, R11 ;  /* 0x000000ffff0a7224 */ /* 0x000fe200078e000b */
[----:B------:R-:W-:Y:S01]  /*a5f0*/  LOP3.LUT R8, R9, R8, RZ, 0x3c, !PT ;  /* 0x0000000809087212 */ /* 0x000fe200078e3cff */
[----:B------:R-:W-:-:S03]  /*a600*/  IMAD.MOV.U32 R11, RZ, RZ, R238 ;  /* 0x000000ffff0b7224 */ /* 0x000fc600078e00ee */
[----:B------:R-:W-:Y:S01]  /*a610*/  LOP3.LUT R9, R9, R8, RZ, 0x3c, !PT ;  /* 0x0000000809097212 */ /* 0x000fe200078e3cff */
[----:B------:R-:W-:-:S04]  /*a620*/  IMAD.WIDE R10, R195, 0x2, R10 ;  /* 0x00000002c30a7825 */ /* 0x000fc800078e020a */
[----:B------:R-:W-:Y:S01]  /*a630*/  IMAD.WIDE R8, R195, 0x2, R8 ;  /* 0x00000002c3087825 */ /* 0x000fe200078e0208 */
[----:B------:R0:W-:Y:S03]  /*a640*/  STL [R1+0x264], R10 ;  /* 0x0002640a01007387 */ /* 0x0001e60000100800 */
[----:B------:R-:W-:Y:S02]  /*a650*/  IMAD.MOV.U32 R238, RZ, RZ, R11 ;  /* 0x000000ffffee7224 */ /* 0x000fe400078e000b */
[----:B------:R-:W-:Y:S02]  /*a660*/  IMAD.MOV.U32 R11, RZ, RZ, R242 ;  /* 0x000000ffff0b7224 */ /* 0x000fe400078e00f2 */
[----:B------:R-:W4:Y:S02]  /*a670*/  LDL.LU R242, [R1+0x3bc] ;  /* 0x0003bc0001f27983 */ /* 0x000f240000300800 */
[----:B0-----:R-:W-:-:S02]  /*a680*/  IMAD.MOV.U32 R10, RZ, RZ, R11 ;  /* 0x000000ffff0a7224 */ /* 0x001fc400078e000b */
[----:B------:R3:W-:Y:S01]  /*a690*/  STL [R1+0x2ec], R8 ;  /* 0x0002ec0801007387 */ /* 0x0007e20000100800 */
[----:B------:R-:W-:-:S03]  /*a6a0*/  IMAD.MOV.U32 R11, RZ, RZ, R240 ;  /* 0x000000ffff0b7224 */ /* 0x000fc600078e00f0 */
[----:B------:R2:W-:Y:S01]  /*a6b0*/  STL [R1+0x268], R9 ;  /* 0x0002680901007387 */ /* 0x0005e20000100800 */
[----:B------:R-:W-:-:S04]  /*a6c0*/  IMAD.WIDE R10, R195, 0x2, R10 ;  /* 0x00000002c30a7825 */ /* 0x000fc800078e020a */
[----:B------:R-:W-:Y:S02]  /*a6d0*/  IMAD.MOV.U32 R240, RZ, RZ, R11 ;  /* 0x000000fffff07224 */ /* 0x000fe400078e000b */
[----:B---3--:R-:W-:Y:S02]  /*a6e0*/  IMAD.MOV.U32 R8, RZ, RZ, R210 ;  /* 0x000000ffff087224 */ /* 0x008fe400078e00d2 */
[----:B------:R-:W3:Y:S01]  /*a6f0*/  LDL.LU R210, [R1+0x3b8] ;  /* 0x0003b80001d27983 */ /* 0x000ee20000300800 */
[----:B--2---:R-:W-:-:S03]  /*a700*/  IMAD.MOV.U32 R9, RZ, RZ, R243 ;  /* 0x000000ffff097224 */ /* 0x004fc600078e00f3 */
[----:B------:R-:W2:Y:S02]  /*a710*/  LDL.LU R243, [R1+0x3b4] ;  /* 0x0003b40001f37983 */ /* 0x000ea40000300800 */
[-C--:B------:R-:W-:Y:S02]  /*a720*/  LOP3.LUT R9, R9, R8.reuse, RZ, 0x3c, !PT ;  /* 0x0000000809097212 */ /* 0x080fe400078e3cff */
[----:B------:R-:W-:Y:S02]  /*a730*/  STL [R1+0x26c], R10 ;  /* 0x00026c0a01007387 */ /* 0x000fe40000100800 */
[----:B------:R-:W-:-:S04]  /*a740*/  LOP3.LUT R8, R9, R8, RZ, 0x3c, !PT ;  /* 0x0000000809087212 */ /* 0x000fc800078e3cff */
[----:B------:R-:W-:Y:S01]  /*a750*/  LOP3.LUT R9, R9, R8, RZ, 0x3c, !PT ;  /* 0x0000000809097212 */ /* 0x000fe200078e3cff */
[----:B------:R-:W4:Y:S02]  /*a760*/  LDL.LU R11, [R1+0x274] ;  /* 0x00027400010b7983 */ /* 0x000f240000300800 */
[----:B------:R-:W-:-:S05]  /*a770*/  IMAD.WIDE R8, R195, 0x2, R8 ;  /* 0x00000002c3087825 */ /* 0x000fca00078e0208 */
[----:B------:R0:W-:Y:S04]  /*a780*/  STL [R1+0x2f0], R8 ;  /* 0x0002f00801007387 */ /* 0x0001e80000100800 */
[----:B------:R1:W-:Y:S01]  /*a790*/  STL [R1+0x270], R9 ;  /* 0x0002700901007387 */ /* 0x0003e20000100800 */
[----:B0-----:R-:W-:-:S03]  /*a7a0*/  IMAD.MOV.U32 R8, RZ, RZ, R246 ;  /* 0x000000ffff087224 */ /* 0x001fc600078e00f6 */
[----:B------:R-:W3:Y:S01]  /*a7b0*/  LDL.LU R246, [R1+0x3b0] ;  /* 0x0003b00001f67983 */ /* 0x000ee20000300800 */
[----:B-1----:R-:W-:-:S03]  /*a7c0*/  IMAD.MOV.U32 R9, RZ, RZ, R212 ;  /* 0x000000ffff097224 */ /* 0x002fc600078e00d4 */
[----:B------:R-:W2:Y:S02]  /*a7d0*/  LDL.LU R212, [R1+0x3ac] ;  /* 0x0003ac0001d47983 */ /* 0x000ea40000300800 */
[----:B------:R-:W-:-:S04]  /*a7e0*/  LOP3.LUT R9, R9, R8, RZ, 0x3c, !PT ;  /* 0x0000000809097212 */ /* 0x000fc800078e3cff */
[----:B------:R-:W-:-:S04]  /*a7f0*/  LOP3.LUT R8, R9, R8, RZ, 0x3c, !PT ;  /* 0x0000000809087212 */ /* 0x000fc800078e3cff */
[----:B------:R-:W-:-:S03]  /*a800*/  LOP3.LUT R9, R9, R8, RZ, 0x3c, !PT ;  /* 0x0000000809097212 */ /* 0x000fc600078e3cff */
[----:B------:R-:W-:-:S04]  /*a810*/  IMAD.WIDE R8, R195, 0x2, R8 ;  /* 0x00000002c3087825 */ /* 0x000fc800078e0208 */
[----:B----4-:R-:W-:Y:S02]  /*a820*/  IMAD.MOV.U32 R10, RZ, RZ, R11 ;  /* 0x000000ffff0a7224 */ /* 0x010fe400078e000b */
[----:B------:R-:W-:Y:S02]  /*a830*/  IMAD.MOV.U32 R11, RZ, RZ, R242 ;  /* 0x000000ffff0b7224 */ /* 0x000fe400078e00f2 */
[----:B------:R-:W-:-:S04]  /*a840*/  IMAD.WIDE R10, R195, 0x2, R10 ;  /* 0x00000002c30a7825 */ /* 0x000fc800078e020a */
[----:B------:R-:W-:Y:S01]  /*a850*/  IMAD.MOV.U32 R242, RZ, RZ, R11 ;  /* 0x000000fffff27224 */ /* 0x000fe200078e000b */
[----:B------:R0:W-:Y:S01]  /*a860*/  STL [R1+0x274], R10 ;  /* 0x0002740a01007387 */ /* 0x0001e20000100800 */
[----:B------:R-:W-:-:S03]  /*a870*/  IMAD.MOV.U32 R11, RZ, RZ, R218 ;  /* 0x000000ffff0b7224 */ /* 0x000fc600078e00da */
[----:B------:R-:W4:Y:S04]  /*a880*/  LDL.LU R218, [R1+0x3a8] ;  /* 0x0003a80001da7983 */ /* 0x000f280000300800 */
[----:B------:R3:W-:Y:S01]  /*a890*/  STL [R1+0x2f4], R8 ;  /* 0x0002f40801007387 */ /* 0x0007e20000100800 */
[----:B0-----:R-:W-:-:S03]  /*a8a0*/  IMAD.MOV.U32 R10, RZ, RZ, R11 ;  /* 0x000000ffff0a7224 */ /* 0x001fc600078e000b */
[----:B------:R2:W-:Y:S01]  /*a8b0*/  STL [R1+0x278], R9 ;  /* 0x0002780901007387 */ /* 0x0005e20000100800 */
[----:B------:R-:W-:Y:S02]  /*a8c0*/  IMAD.MOV.U32 R11, RZ, RZ, R244 ;  /* 0x000000ffff0b7224 */ /* 0x000fe400078e00f4 */
[----:B---3--:R-:W-:Y:S02]  /*a8d0*/  IMAD.MOV.U32 R8, RZ, RZ, R246 ;  /* 0x000000ffff087224 */ /* 0x008fe400078e00f6 */
[----:B--2---:R-:W-:Y:S01]  /*a8e0*/  IMAD.MOV.U32 R9, RZ, RZ, R212 ;  /* 0x000000ffff097224 */ /* 0x004fe200078e00d4 */
[----:B------:R-:W2:Y:S01]  /*a8f0*/  LDL.LU R246, [R1+0x3a4] ;  /* 0x0003a40001f67983 */ /* 0x000ea20000300800 */
[----:B------:R-:W-:-:S03]  /*a900*/  IMAD.WIDE R10, R195, 0x2, R10 ;  /* 0x00000002c30a7825 */ /* 0x000fc600078e020a */
[-C--:B------:R-:W-:Y:S01]  /*a910*/  LOP3.LUT R9, R9, R8.reuse, RZ, 0x3c, !PT ;  /* 0x0000000809097212 */ /* 0x080fe200078e3cff */
[----:B------:R-:W3:Y:S01]  /*a920*/  LDL.LU R212, [R1+0x3a0] ;  /* 0x0003a00001d47983 */ /* 0x000ee20000300800 */
[----:B------:R-:W-:Y:S02]  /*a930*/  IMAD.MOV.U32 R244, RZ, RZ, R11 ;  /* 0x000000fffff47224 */ /* 0x000fe400078e000b */
[C---:B------:R-:W-:Y:S01]  /*a940*/  LOP3.LUT R8, R9.reuse, R8, RZ, 0x3c, !PT ;  /* 0x0000000809087212 */ /* 0x040fe200078e3cff */
[----:B------:R-:W-:Y:S03]  /*a950*/  STL [R1+0x27c], R10 ;  /* 0x00027c0a01007387 */ /* 0x000fe60000100800 */
        /* <DEDUP_REMOVED lines=8> */
[----:B------:R-:W3:Y:S02]  /*a9e0*/  LDL.LU R250, [R1+0x398] ;  /* 0x0003980001fa7983 */ /* 0x000ee40000300800 */
[----:B------:R-:W-:-:S04]  /*a9f0*/  LOP3.LUT R9, R9, R8, RZ, 0x3c, !PT ;  /* 0x0000000809097212 */ /* 0x000fc800078e3cff */
[----:B------:R-:W-:-:S04]  /*aa00*/  LOP3.LUT R8, R9, R8, RZ, 0x3c, !PT ;  /* 0x0000000809087212 */ /* 0x000fc800078e3cff */
[----:B------:R-:W-:-:S03]  /*aa10*/  LOP3.LUT R9, R9, R8, RZ, 0x3c, !PT ;  /* 0x0000000809097212 */ /* 0x000fc600078e3cff */
[----:B------:R-:W-:-:S04]  /*aa20*/  IMAD.WIDE R8, R195, 0x2, R8 ;  /* 0x00000002c3087825 */ /* 0x000fc800078e0208 */
[----:B----4-:R-:W-:Y:S02]  /*aa30*/  IMAD.MOV.U32 R10, RZ, RZ, R11 ;  /* 0x000000ffff0a7224 */ /* 0x010fe400078e000b */
[----:B--2---:R-:W-:Y:S02]  /*aa40*/  IMAD.MOV.U32 R11, RZ, RZ, R246 ;  /* 0x000000ffff0b7224 */ /* 0x004fe400078e00f6 */
[----:B------:R-:W-:-:S04]  /*aa50*/  IMAD.WIDE R10, R195, 0x2, R10 ;  /* 0x00000002c30a7825 */ /* 0x000fc800078e020a */
[----:B------:R-:W-:Y:S01]  /*aa60*/  IMAD.MOV.U32 R246, RZ, RZ, R11 ;  /* 0x000000fffff67224 */ /* 0x000fe200078e000b */
[----:B------:R-:W-:Y:S01]  /*aa70*/  STL [R1+0x284], R10 ;  /* 0x0002840a01007387 */ /* 0x000fe20000100800 */
[----:B------:R-:W-:-:S03]  /*aa80*/  IMAD.MOV.U32 R11, RZ, RZ, R196 ;  /* 0x000000ffff0b7224 */ /* 0x000fc600078e00c4 */
[----:B------:R-:W2:Y:S04]  /*aa90*/  LDL.LU R196, [R1+0x394] ;  /* 0x0003940001c47983 */ /* 0x000ea80000300800 */
[----:B------:R3:W-:Y:S04]  /*aaa0*/  STL [R1+0x2fc], R8 ;  /* 0x0002fc0801007387 */ /* 0x0007e80000100800 */
[----:B------:R0:W-:Y:S01]  /*aab0*/  STL [R1+0x288], R9 ;  /* 0x0002880901007387 */ /* 0x0001e20000100800 */
[----:B---3--:R-:W-:-:S03]  /*aac0*/  IMAD.MOV.U32 R8, RZ, RZ, R250 ;  /* 0x000000ffff087224 */ /* 0x008fc600078e00fa */
[----:B------:R-:W3:Y:S04]  /*aad0*/  LDL.LU R250, [R1+0x390] ;  /* 0x0003900001fa7983 */ /* 0x000ee80000300800 */
[----:B0-----:R-:W4:Y:S01]  /*aae0*/  LDL.LU R9, [R1+0x304] ;  /* 0x0003040001097983 */ /* 0x001f220000300800 */
[----:B------:R-:W-:Y:S02]  /*aaf0*/  IMAD.MOV.U32 R10, RZ, RZ, R11 ;  /* 0x000000ffff0a7224 */ /* 0x000fe400078e000b */
[----:B------:R-:W-:Y:S02]  /*ab00*/  IMAD.MOV.U32 R11, RZ, RZ, R248 ;  /* 0x000000ffff0b7224 */ /* 0x000fe400078e00f8 */
[----:B------:R-:W-:-:S04]  /*ab10*/  IMAD.WIDE R10, R195, 0x2, R10 ;  /* 0x00000002c30a7825 */ /* 0x000fc800078e020a */
[----:B------:R-:W-:Y:S01]  /*ab20*/  IMAD.MOV.U32 R248, RZ, RZ, R11 ;  /* 0x000000fffff87224 */ /* 0x000fe200078e000b */
[----:B------:R-:W-:Y:S04]  /*ab30*/  STL [R1+0x28c], R10 ;  /* 0x00028c0a01007387 */ /* 0x000fe80000100800 */
[----:B------:R-:W2:Y:S01]  /*ab40*/  LDL.LU R11, [R1+0x294] ;  /* 0x00029400010b7983 */ /* 0x000ea20000300800 */
[----:B----4-:R-:W-:-:S04]  /*ab50*/  LOP3.LUT R9, R9, R8, RZ, 0x3c, !PT ;  /* 0x0000000809097212 */ /* 0x010fc800078e3cff */
[----:B------:R-:W-:-:S04]  /*ab60*/  LOP3.LUT R8, R9, R8, RZ, 0x3c, !PT ;  /* 0x0000000809087212 */ /* 0x000fc800078e3cff */
[----:B------:R-:W-:-:S03]  /*ab70*/  LOP3.LUT R9, R9, R8, RZ, 0x3c, !PT ;  /* 0x0000000809097212 */ /* 0x000fc600078e3cff */
[----:B------:R-:W-:-:S05]  /*ab80*/  IMAD.WIDE R8, R195, 0x2, R8 ;  /* 0x00000002c3087825 */ /* 0x000fca00078e0208 */
[----:B------:R0:W-:Y:S04]  /*ab90*/  STL [R1+0x304], R8 ;  /* 0x0003040801007387 */ /* 0x0001e80000100800 */
[----:B------:R1:W-:Y:S01]  /*aba0*/  STL [R1+0x290], R9 ;  /* 0x0002900901007387 */ /* 0x0003e20000100800 */
[----:B0-----:R-:W-:Y:S02]  /*abb0*/  IMAD.MOV.U32 R8, RZ, RZ, R214 ;  /* 0x000000ffff087224 */ /* 0x001fe400078e00d6 */
[----:B-1----:R-:W-:Y:S01]  /*abc0*/  IMAD.MOV.U32 R9, RZ, RZ, R251 ;  /* 0x000000ffff097224 */ /* 0x002fe200078e00fb */
[----:B------:R-:W4:Y:S04]  /*abd0*/  LDL.LU R214, [R1+0x38c] ;  /* 0x00038c0001d67983 */ /* 0x000f280000300800 */
[-C--:B------:R-:W-:Y:S01]  /*abe0*/  LOP3.LUT R9, R9, R8.reuse, RZ, 0x3c, !PT ;  /* 0x0000000809097212 */ /* 0x080fe200078e3cff */
[----:B--2---:R-:W-:Y:S01]  /*abf0*/  IMAD.MOV.U32 R10, RZ, RZ, R11 ;  /* 0x000000ffff0a7224 */ /* 0x004fe200078e000b */
[----:B------:R-:W2:Y:S02]  /*ac00*/  LDL.LU R251, [R1+0x388] ;  /* 0x0003880001fb7983 */ /* 0x000ea40000300800 */
[----:B------:R-:W-:Y:S01]  /*ac10*/  LOP3.LUT R8, R9, R8, RZ, 0x3c, !PT ;  /* 0x0000000809087212 */ /* 0x000fe200078e3cff */
[----:B---3--:R-:W-:-:S03]  /*ac20*/  IMAD.MOV.U32 R11, RZ, RZ, R250 ;  /* 0x000000ffff0b7224 */ /* 0x008fc600078e00fa */
[----:B------:R-:W-:Y:S01]  /*ac30*/  LOP3.LUT R9, R9, R8, RZ, 0x3c, !PT ;  /* 0x0000000809097212 */ /* 0x000fe200078e3cff */
[----:B------:R-:W-:-:S04]  /*ac40*/  IMAD.WIDE R10, R195, 0x2, R10 ;  /* 0x00000002c30a7825 */ /* 0x000fc800078e020a */
[----:B------:R-:W-:Y:S01]  /*ac50*/  IMAD.WIDE R8, R195, 0x2, R8 ;  /* 0x00000002c3087825 */ /* 0x000fe200078e0208 */
[----:B------:R-:W-:Y:S03]  /*ac60*/  STL [R1+0x294], R10 ;  /* 0x0002940a01007387 */ /* 0x000fe60000100800 */
[----:B------:R-:W-:Y:S02]  /*ac70*/  IMAD.MOV.U32 R250, RZ, RZ, R11 ;  /* 0x000000fffffa7224 */ /* 0x000fe400078e000b */
[----:B------:R-:W-:Y:S02]  /*ac80*/  IMAD.MOV.U32 R11, RZ, RZ, R3 ;  /* 0x000000ffff0b7224 */ /* 0x000fe400078e0003 */
[----:B------:R-:W3:Y:S04]  /*ac90*/  LDL.LU R3, [R1+0x384] ;  /* 0x0003840001037983 */ /* 0x000ee80000300800 */
[----:B------:R0:W-:Y:S04]  /*aca0*/  STL [R1+0x308], R8 ;  /* 0x0003080801007387 */ /* 0x0001e80000100800 */
[----:B------:R1:W-:Y:S04]  /*acb0*/  STL [R1+0x298], R9 ;  /* 0x0002980901007387 */ /* 0x0003e80000100800 */
[----:B0-----:R-:W4:Y:S04]  /*acc0*/  LDL.LU R8, [R1+0x2a0] ;  /* 0x0002a00001087983 */ /* 0x001f280000300800 */
[----:B-1----:R-:W4:Y:S01]  /*acd0*/  LDL.LU R9, [R1+0x30c] ;  /* 0x00030c0001097983 */ /* 0x002f220000300800 */
[----:B------:R-:W-:-:S02]  /*ace0*/  IMAD.MOV.U32 R10, RZ, RZ, R11 ;  /* 0x000000ffff0a7224 */ /* 0x000fc400078e000b */
[----:B------:R-:W-:Y:S02]  /*acf0*/  IMAD.MOV.U32 R11, RZ, RZ, R252 ;  /* 0x000000ffff0b7224 */ /* 0x000fe400078e00fc */
[----:B------:R-:W-:-:S04]  /*ad00*/  IMAD.WIDE R10, R195, 0x2, R10 ;  /* 0x00000002c30a7825 */ /* 0x000fc800078e020a */
[----:B------:R-:W-:Y:S01]  /*ad10*/  IMAD.MOV.U32 R252, RZ, RZ, R11 ;  /* 0x000000fffffc7224 */ /* 0x000fe200078e000b */
[----:B------:R0:W-:Y:S04]  /*ad20*/  STL [R1+0x29c], R10 ;  /* 0x00029c0a01007387 */ /* 0x0001e80000100800 */
[----:B0-----:R-:W3:Y:S04]  /*ad30*/  LDL.LU R10, [R1+0x204] ;  /* 0x00020400010a7983 */ /* 0x001ee80000300800 */
[----:B------:R-:W3:Y:S01]  /*ad40*/  LDL.LU R11, [R1+0x2a4] ;  /* 0x0002a400010b7983 */ /* 0x000ee20000300800 */
[----:B------:R-:W-:-:S02]  /*ad50*/  IMAD.MOV.U32 R232, RZ, RZ, R12 ;  /* 0x000000ffffe87224 */ /* 0x000fc400078e000c */
[----:B------:R-:W-:-:S04]  /*ad60*/  IMAD.MOV.U32 R12, RZ, RZ, R234 ;  /* 0x000000ffff0c7224 */ /* 0x000fc800078e00ea */
[----:B------:R-:W-:-:S04]  /*ad70*/  IMAD.WIDE R12, R195, 0x2, R12 ;  /* 0x00000002c30c7825 */ /* 0x000fc800078e020c */
[----:B------:R-:W-:Y:S02]  /*ad80*/  IMAD.MOV.U32 R234, RZ, RZ, R12 ;  /* 0x000000ffffea7224 */ /* 0x000fe400078e000c */
[----:B------:R-:W-:Y:S02]  /*ad90*/  IMAD.MOV.U32 R204, RZ, RZ, R13 ;  /* 0x000000ffffcc7224 */ /* 0x000fe400078e000d */
[----:B------:R-:W-:Y:S02]  /*ada0*/  IMAD.MOV.U32 R12, RZ, RZ, R237 ;  /* 0x000000ffff0c7224 */ /* 0x000fe400078e00ed */
[----:B------:R-:W-:Y:S02]  /*adb0*/  IMAD.MOV.U32 R13, RZ, RZ, R207 ;  /* 0x000000ffff0d7224 */ /* 0x000fe400078e00cf */
[----:B------:R-:W-:-:S04]  /*adc0*/  IMAD.WIDE R12, R195, 0x2, R12 ;  /* 0x00000002c30c7825 */ /* 0x000fc800078e020c */
[----:B------:R-:W-:Y:S02]  /*add0*/  IMAD.MOV.U32 R237, RZ, RZ, R12 ;  /* 0x000000ffffed7224 */ /* 0x000fe400078e000c */
[----:B------:R-:W-:Y:S01]  /*ade0*/  IMAD.MOV.U32 R207, RZ, RZ, R13 ;  /* 0x000000ffffcf7224 */ /* 0x000fe200078e000d */
[----:B----4-:R-:W-:-:S04]  /*adf0*/  LOP3.LUT R9, R9, R8, RZ, 0x3c, !PT ;  /* 0x0000000809097212 */ /* 0x010fc800078e3cff */
[----:B------:R-:W-:-:S04]  /*ae00*/  LOP3.LUT R8, R9, R8, RZ, 0x3c, !PT ;  /* 0x0000000809087212 */ /* 0x000fc800078e3cff */
[----:B------:R-:W-:-:S03]  /*ae10*/  LOP3.LUT R9, R9, R8, RZ, 0x3c, !PT ;  /* 0x0000000809097212 */ /* 0x000fc600078e3cff */
[----:B------:R-:W-:-:S05]  /*ae20*/  IMAD.WIDE R8, R195, 0x2, R8 ;  /* 0x00000002c3087825 */ /* 0x000fca00078e0208 */
[----:B------:R0:W-:Y:S04]  /*ae30*/  STL [R1+0x30c], R8 ;  /* 0x00030c0801007387 */ /* 0x0001e80000100800 */
[----:B------:R1:W-:Y:S01]  /*ae40*/  STL [R1+0x2a0], R9 ;  /* 0x0002a00901007387 */ /* 0x0003e20000100800 */
[----:B0-----:R-:W-:-:S03]  /*ae50*/  IMAD.MOV.U32 R8, RZ, RZ, R14 ;  /* 0x000000ffff087224 */ /* 0x001fc600078e000e */
[----:B------:R-:W4:Y:S04]  /*ae60*/  LDL.LU R14, [R1+0x380] ;  /* 0x00038000010e7983 */ /* 0x000f280000300800 */
[----:B-1----:R-:W4:Y:S01]  /*ae70*/  LDL.LU R9, [R1+0x310] ;  /* 0x0003100001097983 */ /* 0x002f220000300800 */
        /* <DEDUP_REMOVED lines=30> */
[----:B--2---:R-:W-:Y:S02]  /*b060*/  IMAD.MOV.U32 R12, RZ, RZ, R251 ;  /* 0x000000ffff0c7224 */ /* 0x004fe400078e00fb */
[----:B------:R-:W-:Y:S02]  /*b070*/  IMAD.MOV.U32 R13, RZ, RZ, R214 ;  /* 0x000000ffff0d7224 */ /* 0x000fe400078e00d6 */
[----:B------:R-:W-:-:S04]  /*b080*/  IMAD.WIDE R12, R195, 0x2, R12 ;  /* 0x00000002c30c7825 */ /* 0x000fc800078e020c */
[----:B------:R-:W-:Y:S02]  /*b090*/  IMAD.MOV.U32 R251, RZ, RZ, R12 ;  /* 0x000000fffffb7224 */ /* 0x000fe400078e000c */
[----:B------:R-:W-:Y:S02]  /*b0a0*/  IMAD.MOV.U32 R214, RZ, RZ, R13 ;  /* 0x000000ffffd67224 */ /* 0x000fe400078e000d */
[----:B------:R-:W-:Y:S02]  /*b0b0*/  IMAD.MOV.U32 R12, RZ, RZ, R216 ;  /* 0x000000ffff0c7224 */ /* 0x000fe400078e00d8 */
[----:B------:R-:W-:Y:S01]  /*b0c0*/  IMAD.MOV.U32 R13, RZ, RZ, R215 ;  /* 0x000000ffff0d7224 */ /* 0x000fe200078e00d7 */
[----:B------:R-:W2:Y:S01]  /*b0d0*/  LDL.LU R216, [R1+0x37c] ;  /* 0x00037c0001d87983 */ /* 0x000ea20000300800 */
[----:B------:R-:W-:Y:S01]  /*b0e0*/  IMAD.WIDE R12, R195, 0x2, R12 ;  /* 0x00000002c30c7825 */ /* 0x000fe200078e020c */
[----:B---3--:R-:W-:-:S03]  /*b0f0*/  LOP3.LUT R11, R11, R10, RZ, 0x3c, !PT ;  /* 0x0000000a0b0b7212 */ /* 0x008fc600078e3cff */
[----:B------:R-:W-:Y:S01]  /*b100*/  IMAD.MOV.U32 R215, RZ, RZ, R13 ;  /* 0x000000ffffd77224 */ /* 0x000fe200078e000d */
[----:B------:R0:W-:Y:S01]  /*b110*/  STL [R1+0x200], R12 ;  /* 0x0002000c01007387 */ /* 0x0001e20000100800 */
[----:B------:R-:W-:-:S04]  /*b120*/  LOP3.LUT R10, R11, R10, RZ, 0x3c, !PT ;  /* 0x0000000a0b0a7212 */ /* 0x000fc800078e3cff */
[----:B------:R-:W-:Y:S01]  /*b130*/  LOP3.LUT R11, R11, R10, RZ, 0x3c, !PT ;  /* 0x0000000a0b0b7212 */ /* 0x000fe200078e3cff */
[----:B0-----:R-:W3:Y:S04]  /*b140*/  LDL.LU R12, [R1+0x314] ;  /* 0x00031400010c7983 */ /* 0x001ee80000300800 */
[----:B------:R-:W2:Y:S01]  /*b150*/  LDL.LU R13, [R1+0x208] ;  /* 0x00020800010d7983 */ /* 0x000ea20000300800 */
[----:B------:R-:W-:-:S05]  /*b160*/  IMAD.WIDE R10, R195, 0x2, R10 ;  /* 0x00000002c30a7825 */ /* 0x000fca00078e020a */
[----:B------:R0:W-:Y:S04]  /*b170*/  STL [R1+0x2a4], R10 ;  /* 0x0002a40a01007387 */ /* 0x0001e80000100800 */
[----:B------:R1:W-:Y:S01]  /*b180*/  STL [R1+0x204], R11 ;  /* 0x0002040b01007387 */ /* 0x0003e20000100800 */
[----:B0-----:R-:W-:-:S03]  /*b190*/  IMAD.MOV.U32 R10, RZ, RZ, R6 ;  /* 0x000000ffff0a7224 */ /* 0x001fc600078e0006 */
[----:B------:R-:W2:Y:S01]  /*b1a0*/  LDL.LU R6, [R1+0x378] ;  /* 0x0003780001067983 */ /* 0x000ea20000300800 */
[----:B-1----:R-:W-:-:S03]  /*b1b0*/  IMAD.MOV.U32 R11, RZ, RZ, R7 ;  /* 0x000000ffff0b7224 */ /* 0x002fc600078e0007 */
[----:B------:R-:W2:Y:S01]  /*b1c0*/  LDL.LU R7, [R1+0x374] ;  /* 0x0003740001077983 */ /* 0x000ea20000300800 */
[----:B----4-:R-:W-:-:S04]  /*b1d0*/  LOP3.LUT R9, R9, R8, RZ, 0x3c, !PT ;  /* 0x0000000809097212 */ /* 0x010fc800078e3cff */
[----:B------:R-:W-:-:S04]  /*b1e0*/  LOP3.LUT R8, R9, R8, RZ, 0x3c, !PT ;  /* 0x0000000809087212 */ /* 0x000fc800078e3cff */
[----:B------:R-:W-:-:S03]  /*b1f0*/  LOP3.LUT R9, R9, R8, RZ, 0x3c, !PT ;  /* 0x0000000809097212 */ /* 0x000fc600078e3cff */
[----:B------:R-:W-:-:S05]  /*b200*/  IMAD.WIDE R8, R195, 0x2, R8 ;  /* 0x00000002c3087825 */ /* 0x000fca00078e0208 */
[----:B------:R0:W-:Y:S04]  /*b210*/  STL [R1+0x310], R8 ;  /* 0x0003100801007387 */ /* 0x0001e80000100800 */
[----:B------:R3:W-:Y:S04]  /*b220*/  STL [R1+0x2a8], R9 ;  /* 0x0002a80901007387 */ /* 0x0007e80000100800 */
[----:B0-----:R-:W4:Y:S01]  /*b230*/  LDL.LU R8, [R1+0x2b0] ;  /* 0x0002b00001087983 */ /* 0x001f220000300800 */
[----:B------:R-:W-:-:S04]  /*b240*/  LOP3.LUT R11, R11, R10, RZ, 0x3c, !PT ;  /* 0x0000000a0b0b7212 */ /* 0x000fc800078e3cff */
[----:B------:R-:W-:-:S04]  /*b250*/  LOP3.LUT R10, R11, R10, RZ, 0x3c, !PT ;  /* 0x0000000a0b0a7212 */ /* 0x000fc800078e3cff */
[----:B------:R-:W-:-:S03]  /*b260*/  LOP3.LUT R11, R11, R10, RZ, 0x3c, !PT ;  /* 0x0000000a0b0b7212 */ /* 0x000fc600078e3cff */
[----:B------:R-:W-:-:S04]  /*b270*/  IMAD.WIDE R10, R195, 0x2, R10 ;  /* 0x00000002c30a7825 */ /* 0x000fc800078e020a */
[----:B---3--:R-:W-:Y:S02]  /*b280*/  IMAD.MOV.U32 R9, RZ, RZ, R12 ;  /* 0x000000ffff097224 */ /* 0x008fe400078e000c */
[----:B--2---:R-:W-:Y:S02]  /*b290*/  IMAD.MOV.U32 R12, RZ, RZ, R13 ;  /* 0x000000ffff0c7224 */ /* 0x004fe400078e000d */
[----:B------:R-:W-:Y:S02]  /*b2a0*/  IMAD.MOV.U32 R13, RZ, RZ, R216 ;  /* 0x000000ffff0d7224 */ /* 0x000fe400078e00d8 */
[----:B------:R-:W-:-:S05]  /*b2b0*/  IMAD.WIDE R12, R195, 0x2, R12 ;  /* 0x00000002c30c7825 */ /* 0x000fca00078e020c */
[----:B------:R-:W-:Y:S04]  /*b2c0*/  STL [R1+0x208], R12 ;  /* 0x0002080c01007387 */ /* 0x000fe80000100800 */
[----:B------:R0:W-:Y:S04]  /*b2d0*/  STL [R1+0x2ac], R10 ;  /* 0x0002ac0a01007387 */ /* 0x0001e80000100800 */
[----:B------:R1:W-:Y:S04]  /*b2e0*/  STL [R1+0x20c], R11 ;  /* 0x00020c0b01007387 */ /* 0x0003e80000100800 */
[----:B0-----:R-:W2:Y:S04]  /*b2f0*/  LDL.LU R10, [R1+0x214] ;  /* 0x00021400010a7983 */ /* 0x001ea80000300800 */
[----:B-1----:R-:W2:Y:S01]  /*b300*/  LDL.LU R11, [R1+0x2b4] ;  /* 0x0002b400010b7983 */ /* 0x002ea20000300800 */
[----:B----4-:R-:W-:-:S04]  /*b310*/  LOP3.LUT R9, R9, R8, RZ, 0x3c, !PT ;  /* 0x0000000809097212 */ /* 0x010fc800078e3cff */
[----:B------:R-:W-:-:S04]  /*b320*/  LOP3.LUT R8, R9, R8, RZ, 0x3c, !PT ;  /* 0x0000000809087212 */ /* 0x000fc800078e3cff */
[----:B------:R-:W-:-:S03]  /*b330*/  LOP3.LUT R9, R9, R8, RZ, 0x3c, !PT ;  /* 0x0000000809097212 */ /* 0x000fc600078e3cff */
[----:B------:R-:W-:-:S05]  /*b340*/  IMAD.WIDE R8, R195, 0x2, R8 ;  /* 0x00000002c3087825 */ /* 0x000fca00078e0208 */
[----:B------:R0:W-:Y:S04]  /*b350*/  STL [R1+0x314], R8 ;  /* 0x0003140801007387 */ /* 0x0001e80000100800 */
[----:B------:R1:W-:Y:S01]  /*b360*/  STL [R1+0x2b0], R9 ;  /* 0x0002b00901007387 */ /* 0x0003e20000100800 */
[----:B0-----:R-:W-:-:S03]  /*b370*/  IMAD.MOV.U32 R8, RZ, RZ, R218 ;  /* 0x000000ffff087224 */ /* 0x001fc600078e00da */
[----:B------:R-:W3:Y:S01]  /*b380*/  LDL.LU R218, [R1+0x370] ;  /* 0x0003700001da7983 */ /* 0x000ee20000300800 */
[----:B-1----:R-:W-:-:S03]  /*b390*/  IMAD.MOV.U32 R9, RZ, RZ, R196 ;  /* 0x000000ffff097224 */ /* 0x002fc600078e00c4 */
[----:B------:R-:W4:Y:S01]  /*b3a0*/  LDL.LU R196, [R1+0x36c] ;  /* 0x00036c0001c47983 */ /* 0x000f220000300800 */
[----:B------:R-:W-:Y:S02]  /*b3b0*/  IMAD.MOV.U32 R216, RZ, RZ, R13 ;  /* 0x000000ffffd87224 */ /* 0x000fe400078e000d */
[----:B------:R-:W-:Y:S02]  /*b3c0*/  IMAD.MOV.U32 R12, RZ, RZ, R2 ;  /* 0x000000ffff0c7224 */ /* 0x000fe400078e0002 */
[----:B------:R-:W-:Y:S01]  /*b3d0*/  IMAD.MOV.U32 R13, RZ, RZ, R217 ;  /* 0x000000ffff0d7224 */ /* 0x000fe200078e00d9 */
[-C--:B------:R-:W-:Y:S01]  /*b3e0*/  LOP3.LUT R9, R9, R8.reuse, RZ, 0x3c, !PT ;  /* 0x0000000809097212 */ /* 0x080fe200078e3cff */
[----:B------:R-:W3:Y:S01]  /*b3f0*/  LDL.LU R2, [R1+0x368] ;  /* 0x0003680001027983 */ /* 0x000ee20000300800 */
[----:B------:R-:W-:Y:S02]  /*b400*/  IMAD.WIDE R12, R195, 0x2, R12 ;  /* 0x00000002c30c7825 */ /* 0x000fe400078e020c */
[----:B------:R-:W-:-:S03]  /*b410*/  LOP3.LUT R8, R9, R8, RZ, 0x3c, !PT ;  /* 0x0000000809087212 */ /* 0x000fc600078e3cff */
[----:B------:R-:W-:Y:S01]  /*b420*/  STL [R1+0x210], R12 ;  /* 0x0002100c01007387 */ /* 0x000fe20000100800 */
[----:B------:R-:W-:-:S03]  /*b430*/  LOP3.LUT R9, R9, R8, RZ, 0x3c, !PT ;  /* 0x0000000809097212 */ /* 0x000fc600078e3cff */
[----:B------:R-:W-:Y:S01]  /*b440*/  IMAD.WIDE R8, R195, 0x2, R8 ;  /* 0x00000002c3087825 */ /* 0x000fe200078e0208 */
[----:B--2---:R-:W-:-:S04]  /*b450*/  LOP3.LUT R11, R11, R10, RZ, 0x3c, !PT ;  /* 0x0000000a0b0b7212 */ /* 0x004fc800078e3cff */
        /* <DEDUP_REMOVED lines=8> */
[----:B------:R0:W5:Y:S04]  /*b4e0*/  LDL.LU R14, [R1+0x360] ;  /* 0x00036000010e7983 */ /* 0x0001680000300800 */
[----:B------:R4:W-:Y:S04]  /*b4f0*/  STL [R1+0x318], R8 ;  /* 0x0003180801007387 */ /* 0x0009e80000100800 */
[----:B------:R3:W-:Y:S01]  /*b500*/  STL [R1+0x2b8], R9 ;  /* 0x0002b80901007387 */ /* 0x0007e20000100800 */
[----:B----4-:R-:W-:-:S03]  /*b510*/  IMAD.MOV.U32 R8, RZ, RZ, R196 ;  /* 0x000000ffff087224 */ /* 0x010fc600078e00c4 */
[----:B------:R-:W4:Y:S01]  /*b520*/  LDL.LU R196, [R1+0x35c] ;  /* 0x00035c0001c47983 */ /* 0x000f220000300800 */
[----:B------:R-:W-:Y:S01]  /*b530*/  WARPGROUP.ARRIVE ;  /* 0x00000000000079c5 */ /* 0x000fe20000000000 */
[----:B------:R-:W-:Y:S01]  /*b540*/  UMOV UR18, UR6 ;  /* 0x0000000600127c82 */ /* 0x000fe20008000000 */
[----:B------:R-:W-:-:S04]  /*b550*/  UMOV UR19, UR7 ;  /* 0x0000000700137c82 */ /* 0x000fc80008000000 */
[----:B------:R-:W-:Y:S01]  /*b560*/  HGMMA.64x256x16.F32 R24, gdesc[UR16].tnspA, R24, gsb0 ;  /* 0x23e00000101879f0 */ /* 0x000fe20008000818 */
[----:B---3--:R-:W-:Y:S01]  /*b570*/  IMAD.MOV.U32 R9, RZ, RZ, R2 ;  /* 0x000000ffff097224 */ /* 0x008fe200078e0002 */
[----:B------:R-:W-:Y:S01]  /*b580*/  LOP3.LUT R11, R11, R10, RZ, 0x3c, !PT ;  /* 0x0000000a0b0b7212 */ /* 0x000fe200078e3cff */
[----:B------:R-:W-:Y:S01]  /*b590*/  IMAD.MOV.U32 R217, RZ, RZ, R13 ;  /* 0x000000ffffd97224 */ /* 0x000fe200078e000d */
[----:B------:R-:W3:Y:S02]  /*b5a0*/  LDL.LU R2, [R1+0x358] ;  /* 0x0003580001027983 */ /* 0x000ee40000300800 */
[----:B------:R-:W-:Y:S02]  /*b5b0*/  LOP3.LUT R9, R9, R8, RZ, 0x3c, !PT ;  /* 0x0000000809097212 */ /* 0x000fe400078e3cff */
[----:B------:R-:W-:Y:S01]  /*b5c0*/  LOP3.LUT R10, R11, R10, RZ, 0x3c, !PT ;  /* 0x0000000a0b0a7212 */ /* 0x000fe200078e3cff */
[----:B------:R-:W-:Y:S01]  /*b5d0*/  IMAD.MOV.U32 R13, RZ, RZ, R218 ;  /* 0x000000ffff0d7224 */ /* 0x000fe200078e00da */
[----:B------:R-:W-:-:S02]  /*b5e0*/  LOP3.LUT R8, R9, R8, RZ, 0x3c, !PT ;  /* 0x0000000809087212 */ /* 0x000fc400078e3cff */
[----:B------:R-:W-:Y:S02]  /*b5f0*/  LOP3.LUT R11, R11, R10, RZ, 0x3c, !PT ;  /* 0x0000000a0b0b7212 */ /* 0x000fe400078e3cff */
[----:B------:R-:W-:Y:S01]  /*b600*/  LOP3.LUT R9, R9, R8, RZ, 0x3c, !PT ;  /* 0x0000000809097212 */ /* 0x000fe200078e3cff */
[----:B------:R-:W-:-:S04]  /*b610*/  IMAD.WIDE R10, R195, 0x2, R10 ;  /* 0x00000002c30a7825 */ /* 0x000fc800078e020a */
[----:B------:R-:W-:-:S04]  /*b620*/  IMAD.WIDE R8, R195, 0x2, R8 ;  /* 0x00000002c3087825 */ /* 0x000fc800078e0208 */
[----:B--2---:R-:W-:Y:S02]  /*b630*/  IMAD.MOV.U32 R12, RZ, RZ, R3 ;  /* 0x000000ffff0c7224 */ /* 0x004fe400078e0003 */
[----:B------:R-:W3:Y:S02]  /*b640*/  LDL.LU R3, [R1+0x354] ;  /* 0x0003540001037983 */ /* 0x000ee40000300800 */
[----:B------:R-:W-:-:S05]  /*b650*/  IMAD.WIDE R12, R195, 0x2, R12 ;  /* 0x00000002c30c7825 */ /* 0x000fca00078e020c */
[----:B------:R4:W-:Y:S01]  /*b660*/  STL [R1+0x218], R12 ;  /* 0x0002180c01007387 */ /* 0x0009e20000100800 */
[----:B------:R-:W-:Y:S01]  /*b670*/  UMOV UR22, UR10 ;  /* 0x0000000a00167c82 */ /* 0x000fe20008000000 */
[----:B------:R-:W-:Y:S01]  /*b680*/  UMOV UR23, UR11 ;  /* 0x0000000b00177c82 */ /* 0x000fe20008000000 */
[----:B----4-:R-:W-:Y:S02]  /*b690*/  IMAD.MOV.U32 R12, RZ, RZ, R196 ;  /* 0x000000ffff0c7224 */ /* 0x010fe400078e00c4 */
[----:B------:R-:W2:Y:S04]  /*b6a0*/  LDL.LU R196, [R1+0x350] ;  /* 0x0003500001c47983 */ /* 0x000ea80000300800 */
[----:B------:R-:W-:Y:S04]  /*b6b0*/  STL [R1+0x2bc], R10 ;  /* 0x0002bc0a01007387 */ /* 0x000fe80000100800 */
[----:B------:R-:W-:Y:S04]  /*b6c0*/  STL [R1+0x21c], R11 ;  /* 0x00021c0b01007387 */ /* 0x000fe80000100800 */
[----:B------:R-:W-:Y:S04]  /*b6d0*/  STL [R1+0x31c], R8 ;  /* 0x00031c0801007387 */ /* 0x000fe80000100800 */
[----:B------:R1:W-:Y:S04]  /*b6e0*/  STL [R1+0x2c0], R9 ;  /* 0x0002c00901007387 */ /* 0x0003e80000100800 */
[----:B-1----:R-:W4:Y:S01]  /*b6f0*/  LDL.LU R9, [R1+0x2c8] ;  /* 0x0002c80001097983 */ /* 0x002f220000300800 */
[----:B------:R-:W-:-:S03]  /*b700*/  IMAD.MOV.U32 R11, RZ, RZ, R6 ;  /* 0x000000ffff0b7224 */ /* 0x000fc600078e0006 */
[----:B------:R-:W4:Y:S01]  /*b710*/  LDL.LU R6, [R1+0x34c] ;  /* 0x00034c0001067983 */ /* 0x000f220000300800 */
[----:B------:R-:W-:Y:S02]  /*b720*/  WARPGROUP.DEPBAR.LE gsb0, 0x0 ;  /* 0x00008000000079c5 */ /* 0x000fe40000010000 */
[----:B------:R-:W-:-:S06]  /*b730*/  WARPGROUP.ARRIVE ;  /* 0x00000000000079c5 */ /* 0x000fcc0000000000 */
[----:B------:R-:W-:Y:S01]  /*b740*/  HGMMA.64x256x16.F32 R24, gdesc[UR20].tnspA, R24, gsb0 ;  /* 0x23e00000141879f0 */ /* 0x000fe20008000818 */
[----:B------:R-:W-:Y:S02]  /*b750*/  IMAD.MOV.U32 R218, RZ, RZ, R13 ;  /* 0x000000ffffda7224 */ /* 0x000fe400078e000d */
[----:B------:R-:W1:Y:S01]  /*b760*/  LDC R13, c[0x0][0x238] ;  /* 0x00008e00ff0d7b82 */ /* 0x000e620000000800 */
[----:B------:R-:W-:Y:S02]  /*b770*/  IMAD.MOV.U32 R10, RZ, RZ, R7 ;  /* 0x000000ffff0a7224 */ /* 0x000fe400078e0007 */
[----:B------:R-:W-:Y:S01]  /*b780*/  IMAD.MOV.U32 R8, RZ, RZ, R12 ;  /* 0x000000ffff087224 */ /* 0x000fe200078e000c */
[----:B------:R0:W5:Y:S01]  /*b790*/  LDL.LU R7, [R1+0x348] ;  /* 0x0003480001077983 */ /* 0x0001620000300800 */
[----:B------:R-:W-:-:S05]  /*b7a0*/  IMAD.WIDE R10, R195, 0x2, R10 ;  /* 0x00000002c30a7825 */ /* 0x000fca00078e020a */
[----:B------:R-:W-:Y:S04]  /*b7b0*/  STL [R1+0x2c4], R10 ;  /* 0x0002c40a01007387 */ /* 0x000fe80000100800 */
[----:B------:R-:W-:Y:S01]  /*b7c0*/  STL [R1+0x220], R11 ;  /* 0x0002200b01007387 */ /* 0x000fe20000100800 */
[----:B-1----:R-:W-:-:S04]  /*b7d0*/  IMAD.SHL.U32 R13, R13, 0x20, RZ ;  /* 0x000000200d0d7824 */ /* 0x002fc800078e00ff */
[----:B---3--:R-:W-:-:S04]  /*b7e0*/  IMAD.WIDE R2, R13, 0x2, R2 ;  /* 0x000000020d027825 */ /* 0x008fc800078e0202 */
[----:B--2---:R-:W-:-:S05]  /*b7f0*/  VIADD R196, R196, 0xffffffff ;  /* 0xffffffffc4c47836 */ /* 0x004fca0000000000 */
[----:B------:R-:W-:Y:S01]  /*b800*/  ISETP.NE.U32.AND P0, PT, R196, RZ, PT ;  /* 0x000000ffc400720c */ /* 0x000fe20003f05070 */
[----:B----4-:R-:W-:-:S05]  /*b810*/  IMAD.WIDE R8, R195, 0x2, R8 ;  /* 0x00000002c3087825 */ /* 0x010fca00078e0208 */
[----:B------:R1:W-:Y:S04]  /*b820*/  STL [R1+0x300], R8 ;  /* 0x0003000801007387 */ /* 0x0003e80000100800 */
[----:B------:R0:W-:Y:S01]  /*b830*/  STL [R1+0x2c8], R9 ;  /* 0x0002c80901007387 */ /* 0x0001e20000100800 */
[----:B------:R-:W-:Y:S02]  /*b840*/  WARPGROUP.DEPBAR.LE gsb0, 0x0 ;  /* 0x00008000000079c5 */ /* 0x000fe40000010000 */
[----:B------:R-:W-:Y:S02]  /*b850*/  VIADD R6, R6, 0xffffffe0 ;  /* 0xffffffe006067836 */ /* 0x000fe40000000000 */
[----:B-1----:R-:W-:Y:S02]  /*b860*/  IMAD.MOV.U32 R8, RZ, RZ, R2 ;  /* 0x000000ffff087224 */ /* 0x002fe400078e0002 */
[----:B------:R-:W-:Y:S01]  /*b870*/  IMAD.MOV.U32 R2, RZ, RZ, R3 ;  /* 0x000000ffff027224 */ /* 0x000fe200078e0003 */
[----:B------:R-:W-:Y:S06]  /*b880*/  @P0 BRA `(.L_x_1) ;  /* 0xffffffa000d80947 */ /* 0x000fec000383ffff */
[----:B------:R1:W-:Y:S04]  /*b890*/  STL [R1+0x34c], R16 ;  /* 0x00034c1001007387 */ /* 0x0003e80000100800 */
[----:B-1----:R-:W2:Y:S04]  /*b8a0*/  LDL.LU R16, [R1+0x1fc] ;  /* 0x0001fc0001107983 */ /* 0x002ea80000300800 */
[----:B-----5:R1:W-:Y:S04]  /*b8b0*/  STL [R1+0x348], R7 ;  /* 0x0003480701007387 */ /* 0x0203e80000100800 */
[----:B-1----:R-:W3:Y:S04]  /*b8c0*/  LDL.LU R7, [R1+0x1f4] ;  /* 0x0001f40001077983 */ /* 0x002ee80000300800 */
[----:B------:R-:W4:Y:S04]  /*b8d0*/  LDL.LU R14, [R1+0x1e8] ;  /* 0x0001e800010e7983 */ /* 0x000f280000300800 */
        /* <DEDUP_REMOVED lines=64> */
[----:B------:R-:W4:Y:S01]  /*bce0*/  LDL.LU R3, [R1+0xe4] ;  /* 0x0000e40001037983 */ /* 0x000f220000300800 */
[----:B------:R-:W-:-:S03]  /*bcf0*/  F2FP.F16.F32.PACK_AB R151, R151, R150 ;  /* 0x000000969797723e */ /* 0x000fc600000000ff */
[----:B0-----:R-:W4:Y:S01]  /*bd00*/  LDL.LU R9, [R1+0xe0] ;  /* 0x0000e00001097983 */ /* 0x001f220000300800 */
[----:B------:R-:W-:-:S03]  /*bd10*/  F2FP.F16.F32.PACK_AB R150, R149, R148 ;  /* 0x000000949596723e */ /* 0x000fc600000000ff */
[----:B------:R-:W4:Y:S04]  /*bd20*/  LDL.LU R10, [R1+0xdc] ;  /* 0x0000dc00010a7983 */ /* 0x000f280000300800 */
[----:B------:R-:W4:Y:S04]  /*bd30*/  LDL.LU R11, [R1+0xd8] ;  /* 0x0000d800010b7983 */ /* 0x000f280000300800 */
[----:B------:R-:W4:Y:S04]  /*bd40*/  LDL.LU R12, [R1+0xd4] ;  /* 0x0000d400010c7983 */ /* 0x000f280000300800 */
[----:B------:R-:W4:Y:S04]  /*bd50*/  LDL.LU R13, [R1+0xd0] ;  /* 0x0000d000010d7983 */ /* 0x000f280000300800 */
[----:B------:R-:W2:Y:S04]  /*bd60*/  LDL.LU R149, [R1+0x1f8] ;  /* 0x0001f80001957983 */ /* 0x000ea80000300800 */
[----:B------:R-:W3:Y:S01]  /*bd70*/  LDL.LU R148, [R1+0x1f0] ;  /* 0x0001f00001947983 */ /* 0x000ee20000300800 */
[----:B------:R-:W-:-:S02]  /*bd80*/  F2FP.F16.F32.PACK_AB R147, R147, R146 ;  /* 0x000000929393723e */ /* 0x000fc400000000ff */
[----:B------:R-:W-:Y:S02]  /*bd90*/  F2FP.F16.F32.PACK_AB R146, R145, R144 ;  /* 0x000000909192723e */ /* 0x000fe400000000ff */
[----:B--2---:R-:W-:Y:S02]  /*bda0*/  F2FP.F16.F32.PACK_AB R149, R16, R149 ;  /* 0x000000951095723e */ /* 0x004fe400000000ff */
[----:B------:R-:W2:Y:S01]  /*bdb0*/  LDL.LU R16, [R1+0x34c] ;  /* 0x00034c0001107983 */ /* 0x000ea20000300800 */
[----:B---3--:R-:W-:-:S03]  /*bdc0*/  F2FP.F16.F32.PACK_AB R148, R7, R148 ;  /* 0x000000940794723e */ /* 0x008fc600000000ff */
[----:B------:R1:W5:Y:S04]  /*bdd0*/  LDL.LU R7, [R1+0x348] ;  /* 0x0003480001077983 */ /* 0x0003680000300800 */
[----:B------:R-:W3:Y:S01]  /*bde0*/  LDL.LU R145, [R1+0x1ec] ;  /* 0x0001ec0001917983 */ /* 0x000ee20000300800 */
[----:B------:R-:W-:Y:S02]  /*bdf0*/  F2FP.F16.F32.PACK_AB R143, R143, R142 ;  /* 0x0000008e8f8f723e */ /* 0x000fe400000000ff */
[----:B------:R-:W-:Y:S02]  /*be00*/  F2FP.F16.F32.PACK_AB R139, R139, R138 ;  /* 0x0000008a8b8b723e */ /* 0x000fe400000000ff */
[----:B------:R-:W-:Y:S02]  /*be10*/  F2FP.F16.F32.PACK_AB R135, R135, R134 ;  /* 0x000000868787723e */ /* 0x000fe400000000ff */
[----:B------:R-:W-:-:S02]  /*be20*/  F2FP.F16.F32.PACK_AB R131, R131, R130 ;  /* 0x000000828383723e */ /* 0x000fc400000000ff */
[----:B------:R-:W-:Y:S02]  /*be30*/  F2FP.F16.F32.PACK_AB R127, R127, R126 ;  /* 0x0000007e7f7f723e */ /* 0x000fe400000000ff */
[----:B------:R-:W-:Y:S02]  /*be40*/  F2FP.F16.F32.PACK_AB R123, R123, R122 ;  /* 0x0000007a7b7b723e */ /* 0x000fe400000000ff */
        /* <DEDUP_REMOVED lines=54> */
[----:B----4-:R-:W-:Y:S02]  /*c1b0*/  F2FP.F16.F32.PACK_AB R144, R5, R8 ;  /* 0x000000080590723e */ /* 0x010fe400000000ff */
        /* <DEDUP_REMOVED lines=59> */
[----:B--2---:R-:W-:Y:S02]  /*c570*/  F2FP.F16.F32.PACK_AB R24, R16, R15 ;  /* 0x0000000f1018723e */ /* 0x004fe400000000ff */
[----:B-1-3--:R-:W-:-:S07]  /*c580*/  F2FP.F16.F32.PACK_AB R145, R145, R14 ;  /* 0x0000000e9191723e */ /* 0x00afce00000000ff */
.L_x_0:
[----:B------:R-:W2:Y:S01]  /*c590*/  LDL.LU R5, [R1+0x328] ;  /* 0x0003280001057983 */ /* 0x000ea20000300800 */
[----:B------:R-:W-:Y:S01]  /*c5a0*/  ULDC.64 UR6, c[0x0][0x228] ;  /* 0x00008a0000067ab9 */ /* 0x000fe20000000a00 */
[----:B-----5:R-:W-:Y:S01]  /*c5b0*/  VIADD R4, R7, 0x1 ;  /* 0x0000000107047836 */ /* 0x020fe20000000000 */
[----:B------:R-:W-:Y:S01]  /*c5c0*/  ULDC UR4, c[0x0][0x22c] ;  /* 0x00008b0000047ab9 */ /* 0x000fe20000000800 */
[----:B------:R-:W1:Y:S01]  /*c5d0*/  S2R R2, SR_TID.X ;  /* 0x0000000000027919 */ /* 0x000e620000002100 */
[----:B------:R-:W-:Y:S01]  /*c5e0*/  ULDC UR5, c[0x0][0x22c] ;  /* 0x00008b0000057ab9 */ /* 0x000fe20000000800 */
[----:B------:R-:W3:Y:S01]  /*c5f0*/  S2R R8, SR_TID.X ;  /* 0x0000000000087919 */ /* 0x000ee20000002100 */
[----:B------:R-:W4:Y:S01]  /*c600*/  S2R R6, SR_TID.X ;  /* 0x0000000000067919 */ /* 0x000f220000002100 */
[C---:B-1----:R-:W-:Y:S02]  /*c610*/  IMAD.SHL.U32 R0, R2.reuse, 0x10, RZ ;  /* 0x0000001002007824 */ /* 0x042fe400078e00ff */
[----:B------:R-:W-:Y:S01]  /*c620*/  IMAD.SHL.U32 R2, R2, 0x40, RZ ;  /* 0x0000004002027824 */ /* 0x000fe200078e00ff */
[----:B---3--:R-:W-:-:S02]  /*c630*/  LOP3.LUT R8, R8, 0x60, RZ, 0xc0, !PT ;  /* 0x0000006008087812 */ /* 0x008fc400078ec0ff */
[----:B------:R-:W-:Y:S02]  /*c640*/  LOP3.LUT R0, R0, 0xf0, RZ, 0xc0, !PT ;  /* 0x000000f000007812 */ /* 0x000fe400078ec0ff */
[----:B------:R-:W-:Y:S01]  /*c650*/  LOP3.LUT R3, R2, 0x400, RZ, 0xc0, !PT ;  /* 0x0000040002037812 */ /* 0x000fe200078ec0ff */
[----:B------:R-:W-:Y:S01]  /*c660*/  VIADD R2, R7, 0x3 ;  /* 0x0000000307027836 */ /* 0x000fe20000000000 */
[----:B----4-:R-:W-:Y:S02]  /*c670*/  LOP3.LUT R6, R6, 0x7f, RZ, 0xc0, !PT ;  /* 0x0000007f06067812 */ /* 0x010fe400078ec0ff */
[----:B------:R-:W-:Y:S01]  /*c680*/  IADD3 R0, R3, UR12, R0 ;  /* 0x0000000c03007c10 */ /* 0x000fe2000fffe000 */
[----:B------:R-:W-:Y:S01]  /*c690*/  BAR.SYNC.DEFER_BLOCKING 0x0 ;  /* 0x0000000000007b1d */ /* 0x000fe20000010000 */
[----:B--2---:R-:W-:-:S05]  /*c6a0*/  ISETP.GE.AND P0, PT, R5, UR6, PT ;  /* 0x0000000605007c0c */ /* 0x004fca000bf06270 */
[----:B------:R-:W-:Y:S01]  /*c6b0*/  ULDC UR6, c[0x0][0x248] ;  /* 0x0000920000067ab9 */ /* 0x000fe20000000800 */
[----:B------:R-:W-:Y:S01]  /*c6c0*/  ISETP.LT.AND P5, PT, R4, UR4, !P0 ;  /* 0x0000000404007c0c */ /* 0x000fe2000c7a1270 */
[C---:B------:R-:W-:Y:S01]  /*c6d0*/  VIADD R4, R7.reuse, 0x2 ;  /* 0x0000000207047836 */ /* 0x040fe20000000000 */
[----:B------:R-:W-:Y:S01]  /*c6e0*/  ULDC UR4, c[0x0][0x22c] ;  /* 0x00008b0000047ab9 */ /* 0x000fe20000000800 */
[----:B------:R-:W-:Y:S01]  /*c6f0*/  ISETP.LT.AND P1, PT, R2, UR5, !P0 ;  /* 0x0000000502007c0c */ /* 0x000fe2000c721270 */
[C---:B------:R-:W-:Y:S01]  /*c700*/  VIADD R2, R7.reuse, 0x4 ;  /* 0x0000000407027836 */ /* 0x040fe20000000000 */
[----:B------:R-:W-:Y:S01]  /*c710*/  ISETP.LT.AND P4, PT, R7, UR7, !P0 ;  /* 0x0000000707007c0c */ /* 0x000fe2000c781270 */
[----:B------:R-:W-:Y:S01]  /*c720*/  ULDC UR7, c[0x0][0x22c] ;  /* 0x00008b0000077ab9 */ /* 0x000fe20000000800 */
[----:B------:R-:W-:Y:S01]  /*c730*/  ISETP.LT.AND P2, PT, R4, UR4, !P0 ;  /* 0x0000000404007c0c */ /* 0x000fe2000c741270 */
[----:B------:R-:W-:Y:S01]  /*c740*/  IMAD R4, R8, 0x8, R0 ;  /* 0x0000000808047824 */ /* 0x000fe200078e0200 */
[----:B------:R-:W-:Y:S01]  /*c750*/  LEA R0, R6, UR12, 0x4 ;  /* 0x0000000c06007c11 */ /* 0x000fe2000f8e20ff */
[----:B------:R-:W-:-:S02]  /*c760*/  ULDC UR4, c[0x0][0x22c] ;  /* 0x00008b0000047ab9 */ /* 0x000fc40000000800 */
[----:B------:R-:W-:Y:S01]  /*c770*/  ISETP.LT.AND P3, PT, R2, UR4, !P0 ;  /* 0x0000000402007c0c */ /* 0x000fe2000c761270 */
[----:B------:R-:W-:Y:S01]  /*c780*/  STSM.16.M88.4 [R4], R24 ;  /* 0x0000001804007844 */ /* 0x000fe20000000200 */
[----:B------:R-:W-:Y:S02]  /*c790*/  ULDC UR4, c[0x0][0x244] ;  /* 0x0000910000047ab9 */ /* 0x000fe40000000800 */
[----:B------:R-:W-:Y:S01]  /*c7a0*/  IMAD R3, R5, UR4, RZ ;  /* 0x0000000405037c24 */ /* 0x000fe2000f8e02ff */
[----:B------:R-:W-:Y:S01]  /*c7b0*/  BAR.SYNC.DEFER_BLOCKING 0x0 ;  /* 0x0000000000007b1d */ /* 0x000fe20000010000 */
[----:B------:R-:W-:-:S05]  /*c7c0*/  IMAD R5, R7, UR6, RZ ;  /* 0x0000000607057c24 */ /* 0x000fca000f8e02ff */
[----:B------:R-:W-:Y:S01]  /*c7d0*/  ULDC.64 UR4, c[0x0][0x220] ;  /* 0x0000880000047ab9 */ /* 0x000fe20000000a00 */
[----:B------:R-:W-:Y:S01]  /*c7e0*/  ULDC UR6, c[0x0][0x248] ;  /* 0x0000920000067ab9 */ /* 0x000fe20000000800 */
[----:B------:R-:W-:Y:S01]  /*c7f0*/  LEA R2, P6, R3, UR4, 0x1 ;  /* 0x0000000403027c11 */ /* 0x000fe2000f8c08ff */
[----:B------:R-:W-:Y:S02]  /*c800*/  ULDC UR4, c[0x0][0x248] ;  /* 0x0000920000047ab9 */ /* 0x000fe40000000800 */
[----:B------:R-:W-:Y:S01]  /*c810*/  VIADD R6, R5, UR4 ;  /* 0x0000000405067c36 */ /* 0x000fe20008000000 */
[----:B------:R-:W-:Y:S01]  /*c820*/  LEA.HI.X.SX32 R3, R3, UR5, 0x1, P6 ;  /* 0x0000000503037c11 */ /* 0x000fe2000b0f0eff */
[----:B------:R-:W-:Y:S01]  /*c830*/  ULDC UR4, c[0x0][0x248] ;  /* 0x0000920000047ab9 */ /* 0x000fe20000000800 */
[----:B------:R-:W-:Y:S01]  /*c840*/  ULDC UR5, c[0x0][0x22c] ;  /* 0x00008b0000057ab9 */ /* 0x000fe20000000800 */
[----:B------:R-:W1:Y:S01]  /*c850*/  LDS.128 R8, [R0] ;  /* 0x0000000000087984 */ /* 0x000e620000000c00 */
[----:B------:R-:W-:Y:S06]  /*c860*/  BAR.SYNC.DEFER_BLOCKING 0x0 ;  /* 0x0000000000007b1d */ /* 0x000fec0000010000 */
[----:B------:R-:W-:Y:S02]  /*c870*/  STSM.16.M88.4 [R4], R28 ;  /* 0x0000001c04007844 */ /* 0x000fe40000000200 */
[----:B------:R-:W-:Y:S06]  /*c880*/  BAR.SYNC.DEFER_BLOCKING 0x0 ;  /* 0x0000000000007b1d */ /* 0x000fec0000010000 */
[----:B------:R-:W2:Y:S02]  /*c890*/  LDS.128 R12, [R0] ;  /* 0x00000000000c7984 */ /* 0x000ea40000000c00 */
[----:B------:R-:W-:Y:S06]  /*c8a0*/  BAR.SYNC.DEFER_BLOCKING 0x0 ;  /* 0x0000000000007b1d */ /* 0x000fec0000010000 */
[----:B------:R-:W-:Y:S02]  /*c8b0*/  STSM.16.M88.4 [R4], R32 ;  /* 0x0000002004007844 */ /* 0x000fe40000000200 */
[----:B------:R-:W-:Y:S06]  /*c8c0*/  BAR.SYNC.DEFER_BLOCKING 0x0 ;  /* 0x0000000000007b1d */ /* 0x000fec0000010000 */
[----:B------:R-:W3:Y:S02]  /*c8d0*/  LDS.128 R16, [R0] ;  /* 0x0000000000107984 */ /* 0x000ee40000000c00 */
[----:B------:R-:W-:Y:S06]  /*c8e0*/  BAR.SYNC.DEFER_BLOCKING 0x0 ;  /* 0x0000000000007b1d */ /* 0x000fec0000010000 */
[----:B------:R-:W-:Y:S02]  /*c8f0*/  STSM.16.M88.4 [R4], R36 ;  /* 0x0000002404007844 */ /* 0x000fe40000000200 */
[----:B------:R-:W-:Y:S06]  /*c900*/  BAR.SYNC.DEFER_BLOCKING 0x0 ;  /* 0x0000000000007b1d */ /* 0x000fec0000010000 */
[----:B0-----:R-:W0:Y:S02]  /*c910*/  LDS.128 R20, [R0] ;  /* 0x0000000000147984 */ /* 0x001e240000000c00 */
[----:B------:R-:W-:Y:S06]  /*c920*/  BAR.SYNC.DEFER_BLOCKING 0x0 ;  /* 0x0000000000007b1d */ /* 0x000fec0000010000 */
[----:B------:R-:W-:Y:S02]  /*c930*/  STSM.16.M88.4 [R4], R40 ;  /* 0x0000002804007844 */ /* 0x000fe40000000200 */
[----:B------:R-:W-:Y:S06]  /*c940*/  BAR.SYNC.DEFER_BLOCKING 0x0 ;  /* 0x0000000000007b1d */ /* 0x000fec0000010000 */
[----:B------:R-:W4:Y:S02]  /*c950*/  LDS.128 R24, [R0] ;  /* 0x0000000000187984 */ /* 0x000f240000000c00 */
        /* <DEDUP_REMOVED lines=89> */
[----:B------:R1:W-:Y:S02]  /*cef0*/  STSM.16.M88.4 [R4], R132 ;  /* 0x0000008404007844 */ /* 0x0003e40000000200 */
[----:B------:R-:W-:Y:S01]  /*cf00*/  BAR.SYNC.DEFER_BLOCKING 0x0 ;  /* 0x0000000000007b1d */ /* 0x000fe20000010000 */
[----:B-1----:R-:W-:-:S04]  /*cf10*/  LEA R132, P6, R5, R2, 0x1 ;  /* 0x0000000205847211 */ /* 0x002fc800078c08ff */
[----:B------:R-:W-:Y:S01]  /*cf20*/  LEA.HI.X.SX32 R133, R5, R3, 0x1, P6 ;  /* 0x0000000305857211 */ /* 0x000fe200030f0eff */
[----:B------:R-:W-:Y:S01]  /*cf30*/  VIADD R5, R7, 0x5 ;  /* 0x0000000507057836 */ /* 0x000fe20000000000 */
[----:B------:R-:W-:-:S04]  /*cf40*/  LEA R134, P6, R6, R2, 0x1 ;  /* 0x0000000206867211 */ /* 0x000fc800078c08ff */
[C---:B------:R-:W-:Y:S01]  /*cf50*/  LEA.HI.X.SX32 R135, R6.reuse, R3, 0x1, P6 ;  /* 0x0000000306877211 */ /* 0x040fe200030f0eff */
[----:B------:R-:W1:Y:S01]  /*cf60*/  LDS.128 R116, [R0] ;  /* 0x0000000000747984 */ /* 0x000e620000000c00 */
[----:B------:R-:W-:Y:S06]  /*cf70*/  BAR.SYNC.DEFER_BLOCKING 0x0 ;  /* 0x0000000000007b1d */ /* 0x000fec0000010000 */
[----:B------:R2:W-:Y:S02]  /*cf80*/  STSM.16.M88.4 [R4], R136 ;  /* 0x0000008804007844 */ /* 0x0005e40000000200 */
[----:B------:R-:W-:Y:S01]  /*cf90*/  BAR.SYNC.DEFER_BLOCKING 0x0 ;  /* 0x0000000000007b1d */ /* 0x000fe20000010000 */
[----:B--2---:R-:W-:Y:S01]  /*cfa0*/  VIADD R136, R6, UR4 ;  /* 0x0000000406887c36 */ /* 0x004fe20008000000 */
[----:B------:R-:W-:-:S04]  /*cfb0*/  PRMT R137, R8, 0x7632, R137 ;  /* 0x0000763208897816 */ /* 0x000fc80000000089 */
[----:B------:R-:W-:Y:S01]  /*cfc0*/  ULDC UR4, c[0x0][0x248] ;  /* 0x0000920000047ab9 */ /* 0x000fe20000000800 */
[----:B------:R-:W-:Y:S01]  /*cfd0*/  VIADD R6, R7, 0x6 ;  /* 0x0000000607067836 */ /* 0x000fe20000000000 */
[----:B------:R-:W2:Y:S01]  /*cfe0*/  LDS.128 R120, [R0] ;  /* 0x0000000000787984 */ /* 0x000ea20000000c00 */
[----:B------:R-:W-:Y:S06]  /*cff0*/  BAR.SYNC.DEFER_BLOCKING 0x0 ;  /* 0x0000000000007b1d */ /* 0x000fec0000010000 */
[----:B------:R-:W-:Y:S02]  /*d000*/  STSM.16.M88.4 [R4], R140 ;  /* 0x0000008c04007844 */ /* 0x000fe40000000200 */
[----:B------:R-:W-:Y:S06]  /*d010*/  BAR.SYNC.DEFER_BLOCKING 0x0 ;  /* 0x0000000000007b1d */ /* 0x000fec0000010000 */
[----:B------:R-:W2:Y:S02]  /*d020*/  LDS.128 R124, [R0] ;  /* 0x00000000007c7984 */ /* 0x000ea40000000c00 */
[----:B------:R-:W-:Y:S06]  /*d030*/  BAR.SYNC.DEFER_BLOCKING 0x0 ;  /* 0x0000000000007b1d */ /* 0x000fec0000010000 */
[----:B------:R-:W-:Y:S02]  /*d040*/  STSM.16.M88.4 [R4], R144 ;  /* 0x0000009004007844 */ /* 0x000fe40000000200 */
[----:B------:R-:W-:Y:S06]  /*d050*/  BAR.SYNC.DEFER_BLOCKING 0x0 ;  /* 0x0000000000007b1d */ /* 0x000fec0000010000 */
[----:B------:R-:W2:Y:S02]  /*d060*/  LDS.128 R128, [R0] ;  /* 0x0000000000807984 */ /* 0x000ea40000000c00 */
[----:B------:R-:W-:Y:S06]  /*d070*/  BAR.SYNC.DEFER_BLOCKING 0x0 ;  /* 0x0000000000007b1d */ /* 0x000fec0000010000 */
[----:B------:R3:W-:Y:S02]  /*d080*/  STSM.16.M88.4 [R4], R148 ;  /* 0x0000009404007844 */ /* 0x0007e40000000200 */
[----:B------:R-:W-:Y:S01]  /*d090*/  BAR.SYNC.DEFER_BLOCKING 0x0 ;  /* 0x0000000000007b1d */ /* 0x000fe20000010000 */
[----:B---3--:R-:W-:-:S05]  /*d0a0*/  LEA R4, P6, R136, R2, 0x1 ;  /* 0x0000000288047211 */ /* 0x008fca00078c08ff */
[----:B------:R3:W-:Y:S01]  /*d0b0*/  @P4 STG.E.U16 desc[UR14][R132.64], R8 ;  /* 0x0000000884004986 */ /* 0x0007e2000c10150e */
[----:B------:R-:W-:Y:S01]  /*d0c0*/  ISETP.LT.AND P4, PT, R5, UR5, !P0 ;  /* 0x0000000505007c0c */ /* 0x000fe2000c781270 */
[----:B------:R-:W-:Y:S01]  /*d0d0*/  ULDC UR5, c[0x0][0x22c] ;  /* 0x00008b0000057ab9 */ /* 0x000fe20000000800 */
[C---:B------:R-:W-:Y:S01]  /*d0e0*/  LEA.HI.X.SX32 R5, R136.reuse, R3, 0x1, P6 ;  /* 0x0000000388057211 */ /* 0x040fe200030f0eff */
[----:B------:R-:W-:Y:S01]  /*d0f0*/  VIADD R136, R136, UR4 ;  /* 0x0000000488887c36 */ /* 0x000fe20008000000 */
[----:B------:R0:W-:Y:S01]  /*d100*/  @P5 STG.E.U16 desc[UR14][R134.64], R137 ;  /* 0x0000008986005986 */ /* 0x0001e2000c10150e */
[----:B------:R-:W-:Y:S01]  /*d110*/  ISETP.LT.AND P5, PT, R6, UR5, !P0 ;  /* 0x0000000506007c0c */ /* 0x000fe2000c7a1270 */
[----:B------:R-:W-:Y:S01]  /*d120*/  ULDC UR4, c[0x0][0x248] ;  /* 0x0000920000047ab9 */ /* 0x000fe20000000800 */
[----:B------:R-:W-:Y:S01]  /*d130*/  ULDC UR5, c[0x0][0x22c] ;  /* 0x00008b0000057ab9 */ /* 0x000fe20000000800 */
[----:B------:R4:W-:Y:S01]  /*d140*/  @P2 STG.E.U16 desc[UR14][R4.64], R9 ;  /* 0x0000000904002986 */ /* 0x0009e2000c10150e */
[C---:B------:R-:W-:Y:S01]  /*d150*/  VIADD R6, R136.reuse, UR4 ;  /* 0x0000000488067c36 */ /* 0x040fe20008000000 */
[----:B------:R-:W-:Y:S01]  /*d160*/  ULDC UR4, c[0x0][0x22c] ;  /* 0x00008b0000047ab9 */ /* 0x000fe20000000800 */
[----:B---3--:R-:W-:Y:S01]  /*d170*/  LEA R132, P2, R136, R2, 0x1 ;  /* 0x0000000288847211 */ /* 0x008fe200078408ff */
[----:B------:R-:W-:-:S03]  /*d180*/  VIADD R8, R7, 0x7 ;  /* 0x0000000707087836 */ /* 0x000fc60000000000 */
[-C--:B------:R-:W-:Y:S02]  /*d190*/  LEA.HI.X.SX32 R133, R136, R3.reuse, 0x1, P2 ;  /* 0x0000000388857211 */ /* 0x080fe400010f0eff */
[----:B0-----:R-:W-:Y:S02]  /*d1a0*/  PRMT R135, R9, 0x7632, R135 ;  /* 0x0000763209877816 */ /* 0x001fe40000000087 */
[----:B------:R-:W-:Y:S01]  /*d1b0*/  ISETP.LT.AND P2, PT, R8, UR5, !P0 ;  /* 0x0000000508007c0c */ /* 0x000fe2000c741270 */
[C---:B------:R-:W-:Y:S01]  /*d1c0*/  VIADD R8, R7.reuse, 0x8 ;  /* 0x0000000807087836 */ /* 0x040fe20000000000 */
[----:B------:R-:W-:Y:S01]  /*d1d0*/  LEA R134, P6, R6, R2, 0x1 ;  /* 0x0000000206867211 */ /* 0x000fe200078c08ff */
[----:B------:R0:W-:Y:S01]  /*d1e0*/  @P1 STG.E.U16 desc[UR14][R132.64], R135 ;  /* 0x0000008784001986 */ /* 0x0001e2000c10150e */
[C---:B----4-:R-:W-:Y:S01]  /*d1f0*/  VIADD R5, R7.reuse, 0x9 ;  /* 0x0000000907057836 */ /* 0x050fe20000000000 */
[----:B------:R-:W-:Y:S01]  /*d200*/  PRMT R9, R10, 0x7632, R9 ;  /* 0x000076320a097816 */ /* 0x000fe20000000009 */
[----:B------:R-:W-:Y:S01]  /*d210*/  ULDC UR5, c[0x0][0x22c] ;  /* 0x00008b0000057ab9 */ /* 0x000fe20000000800 */
[----:B------:R-:W-:Y:S01]  /*d220*/  ISETP.LT.AND P1, PT, R8, UR4, !P0 ;  /* 0x0000000408007c0c */ /* 0x000fe2000c721270 */
[----:B------:R-:W-:Y:S01]  /*d230*/  ULDC UR4, c[0x0][0x248] ;  /* 0x0000920000047ab9 */ /* 0x000fe20000000800 */
[----:B------:R-:W-:Y:S01]  /*d240*/  VIADD R8, R7, 0xa ;  /* 0x0000000a07087836 */ /* 0x000fe20000000000 */
[C---:B0-----:R-:W-:Y:S01]  /*d250*/  LEA.HI.X.SX32 R135, R6.reuse, R3, 0x1, P6 ;  /* 0x0000000306877211 */ /* 0x041fe200030f0eff */
[----:B------:R-:W-:Y:S01]  /*d260*/  VIADD R6, R6, UR4 ;  /* 0x0000000406067c36 */ /* 0x000fe20008000000 */
[----:B------:R-:W-:-:S03]  /*d270*/  ULDC UR4, c[0x0][0x22c] ;  /* 0x00008b0000047ab9 */ /* 0x000fc60000000800 */
[----:B------:R0:W-:Y:S01]  /*d280*/  @P3 STG.E.U16 desc[UR14][R134.64], R10 ;  /* 0x0000000a86003986 */ /* 0x0001e2000c10150e */
[CC--:B------:R-:W-:Y:S02]  /*d290*/  LEA R4, P6, R6.reuse, R2.reuse, 0x1 ;  /* 0x0000000206047211 */ /* 0x0c0fe400078c08ff */
[----:B------:R-:W-:Y:S01]  /*d2a0*/  ISETP.LT.AND P3, PT, R5, UR4, !P0 ;  /* 0x0000000405007c0c */ /* 0x000fe2000c761270 */
[----:B------:R-:W-:Y:S01]  /*d2b0*/  ULDC UR4, c[0x0][0x248] ;  /* 0x0000920000047ab9 */ /* 0x000fe20000000800 */
[CC--:B------:R-:W-:Y:S01]  /*d2c0*/  LEA.HI.X.SX32 R5, R6.reuse, R3.reuse, 0x1, P6 ;  /* 0x0000000306057211 */ /* 0x0c0fe200030f0eff */
[----:B------:R-:W-:Y:S01]  /*d2d0*/  VIADD R6, R6, UR4 ;  /* 0x0000000406067c36 */ /* 0x000fe20008000000 */
[----:B------:R-:W-:Y:S01]  /*d2e0*/  ULDC UR4, c[0x0][0x248] ;  /* 0x0000920000047ab9 */ /* 0x000fe20000000800 */
[----:B------:R-:W-:Y:S01]  /*d2f0*/  ISETP.LT.AND P6, PT, R8, UR5, !P0 ;  /* 0x0000000508007c0c */ /* 0x000fe2000c7c1270 */
[----:B------:R-:W-:Y:S01]  /*d300*/  ULDC UR5, c[0x0][0x248] ;  /* 0x0000920000057ab9 */ /* 0x000fe20000000800 */
[----:B------:R3:W-:Y:S01]  /*d310*/  @P4 STG.E.U16 desc[UR14][R4.64], R9 ;  /* 0x0000000904004986 */ /* 0x0007e2000c10150e */
[CC--:B------:R-:W-:Y:S01]  /*d320*/  LEA R8, P4, R6.reuse, R2.reuse, 0x1 ;  /* 0x0000000206087211 */ /* 0x0c0fe200078808ff */
[C---:B0-----:R-:W-:Y:S01]  /*d330*/  VIADD R10, R6.reuse, UR4 ;  /* 0x00000004060a7c36 */ /* 0x041fe20008000000 */
[----:B------:R-:W-:Y:S01]  /*d340*/  ULDC UR4, c[0x0][0x22c] ;  /* 0x00008b0000047ab9 */ /* 0x000fe20000000800 */
[----:B------:R-:W-:Y:S01]  /*d350*/  VIADD R134, R7, 0xb ;  /* 0x0000000b07867836 */ /* 0x000fe20000000000 */
[-C--:B---3--:R-:W-:Y:S01]  /*d360*/  LEA.HI.X.SX32 R9, R6, R3.reuse, 0x1, P4 ;  /* 0x0000000306097211 */ /* 0x088fe200020f0eff */
[C---:B------:R-:W-:Y:S01]  /*d370*/  VIADD R6, R10.reuse, UR5 ;  /* 0x000000050a067c36 */ /* 0x040fe20008000000 */
[CC--:B------:R-:W-:Y:S01]  /*d380*/  LEA R132, P4, R10.reuse, R2.reuse, 0x1 ;  /* 0x000000020a847211 */ /* 0x0c0fe200078808ff */
[----:B------:R-:W-:Y:S01]  /*d390*/  ULDC UR5, c[0x0][0x22c] ;  /* 0x00008b0000057ab9 */ /* 0x000fe20000000800 */
[----:B------:R-:W-:Y:S01]  /*d3a0*/  PRMT R5, R11, 0x7632, R5 ;  /* 0x000076320b057816 */ /* 0x000fe20000000005 */
[----:B------:R-:W-:Y:S01]  /*d3b0*/  @P5 STG.E.U16 desc[UR14][R8.64], R11 ;  /* 0x0000000b08005986 */ /* 0x000fe2000c10150e */
[----:B------:R-:W-:Y:S01]  /*d3c0*/  LEA.HI.X.SX32 R133, R10, R3, 0x1, P4 ;  /* 0x000000030a857211 */ /* 0x000fe200020f0eff */
[----:B------:R-:W-:Y:S01]  /*d3d0*/  VIADD R10, R7, 0xc ;  /* 0x0000000c070a7836 */ /* 0x000fe20000000000 */
[----:B------:R-:W-:-:S02]  /*d3e0*/  LEA R4, P4, R6, R2, 0x1 ;  /* 0x0000000206047211 */ /* 0x000fc400078808ff */
[----:B------:R-:W-:Y:S01]  /*d3f0*/  ISETP.LT.AND P5, PT, R134, UR4, !P0 ;  /* 0x0000000486007c0c */ /* 0x000fe2000c7a1270 */
[----:B------:R0:W-:Y:S01]  /*d400*/  @P2 STG.E.U16 desc[UR14][R132.64], R5 ;  /* 0x0000000584002986 */ /* 0x0001e2000c10150e */
[----:B------:R-:W-:Y:S01]  /*d410*/  ULDC UR4, c[0x0][0x22c] ;  /* 0x00008b0000047ab9 */ /* 0x000fe20000000800 */
[----:B0-----:R-:W-:Y:S02]  /*d420*/  LEA.HI.X.SX32 R5, R6, R3, 0x1, P4 ;  /* 0x0000000306057211 */ /* 0x001fe400020f0eff */
[----:B------:R-:W-:Y:S01]  /*d430*/  ISETP.LT.AND P4, PT, R10, UR4, !P0 ;  /* 0x000000040a007c0c */ /* 0x000fe2000c781270 */
[----:B------:R-:W-:Y:S01]  /*d440*/  ULDC UR4, c[0x0][0x248] ;  /* 0x0000920000047ab9 */ /* 0x000fe20000000800 */
[----:B------:R-:W-:Y:S01]  /*d450*/  VIADD R10, R7, 0xd ;  /* 0x0000000d070a7836 */ /* 0x000fe20000000000 */
[----:B------:R0:W-:Y:S01]  /*d460*/  @P1 STG.E.U16 desc[UR14][R4.64], R12 ;  /* 0x0000000c04001986 */ /* 0x0001e2000c10150e */
[----:B------:R-:W-:Y:S01]  /*d470*/  VIADD R6, R6, UR4 ;  /* 0x0000000406067c36 */ /* 0x000fe20008000000 */
[----:B------:R-:W-:-:S02]  /*d480*/  ULDC UR4, c[0x0][0x22c] ;  /* 0x00008b0000047ab9 */ /* 0x000fc40000000800 */
[----:B------:R-:W-:Y:S01]  /*d490*/  ISETP.LT.AND P2, PT, R10, UR4, !P0 ;  /* 0x000000040a007c0c */ /* 0x000fe2000c741270 */
[----:B------:R-:W-:Y:S01]  /*d4a0*/  ULDC UR4, c[0x0][0x248] ;  /* 0x0000920000047ab9 */ /* 0x000fe20000000800 */
[----:B------:R-:W-:Y:S01]  /*d4b0*/  LEA R8, P1, R6, R2, 0x1 ;  /* 0x0000000206087211 */ /* 0x000fe200078208ff */
[----:B------:R-:W-:-:S03]  /*d4c0*/  VIADD R10, R7, 0xe ;  /* 0x0000000e070a7836 */ /* 0x000fc60000000000 */
[C---:B------:R-:W-:Y:S01]  /*d4d0*/  LEA.HI.X.SX32 R9, R6.reuse, R3, 0x1, P1 ;  /* 0x0000000306097211 */ /* 0x040fe200008f0eff */
[----:B------:R-:W-:Y:S01]  /*d4e0*/  VIADD R6, R6, UR4 ;  /* 0x0000000406067c36 */ /* 0x000fe20008000000 */
[----:B0-----:R-:W-:Y:S01]  /*d4f0*/  PRMT R5, R12, 0x7632, R5 ;  /* 0x000076320c057816 */ /* 0x001fe20000000005 */
[----:B------:R-:W-:Y:S01]  /*d500*/  ULDC UR4, c[0x0][0x248] ;  /* 0x0000920000047ab9 */ /* 0x000fe20000000800 */
[----:B------:R-:W-:Y:S01]  /*d510*/  ISETP.LT.AND P1, PT, R10, UR5, !P0 ;  /* 0x000000050a007c0c */ /* 0x000fe2000c721270 */
[C---:B------:R-:W-:Y:S01]  /*d520*/  VIADD R11, R6.reuse, UR4 ;  /* 0x00000004060b7c36 */ /* 0x040fe20008000000 */
[----:B------:R-:W-:Y:S01]  /*d530*/  ULDC UR4, c[0x0][0x248] ;  /* 0x0000920000047ab9 */ /* 0x000fe20000000800 */
[----:B------:R0:W-:Y:S01]  /*d540*/  @P3 STG.E.U16 desc[UR14][R8.64], R5 ;  /* 0x0000000508003986 */ /* 0x0001e2000c10150e */
[----:B------:R-:W-:Y:S01]  /*d550*/  LEA R4, P3, R6, R2, 0x1 ;  /* 0x0000000206047211 */ /* 0x000fe200078608ff */
[----:B------:R-:W-:Y:S01]  /*d560*/  VIADD R12, R7, 0xf ;  /* 0x0000000f070c7836 */ /* 0x000fe20000000000 */
[----:B------:R-:W-:-:S02]  /*d570*/  ULDC UR5, c[0x0][0x22c] ;  /* 0x00008b0000057ab9 */ /* 0x000fc40000000800 */
[-C--:B0-----:R-:W-:Y:S01]  /*d580*/  LEA.HI.X.SX32 R5, R6, R3.reuse, 0x1, P3 ;  /* 0x0000000306057211 */ /* 0x081fe200018f0eff */
[C---:B------:R-:W-:Y:S01]  /*d590*/  VIADD R6, R11.reuse, UR4 ;  /* 0x000000040b067c36 */ /* 0x040fe20008000000 */
[-C--:B------:R-:W-:Y:S01]  /*d5a0*/  LEA R10, P3, R11, R2.reuse, 0x1 ;  /* 0x000000020b0a7211 */ /* 0x080fe200078608ff */
[----:B------:R-:W-:Y:S01]  /*d5b0*/  ULDC UR4, c[0x0][0x248] ;  /* 0x0000920000047ab9 */ /* 0x000fe20000000800 */
[----:B------:R-:W-:Y:S01]  /*d5c0*/  PRMT R9, R13, 0x7632, R9 ;  /* 0x000076320d097816 */ /* 0x000fe20000000009 */
[----:B------:R0:W-:Y:S01]  /*d5d0*/  @P6 STG.E.U16 desc[UR14][R4.64], R13 ;  /* 0x0000000d04006986 */ /* 0x0001e2000c10150e */
[-C--:B------:R-:W-:Y:S02]  /*d5e0*/  LEA.HI.X.SX32 R11, R11, R3.reuse, 0x1, P3 ;  /* 0x000000030b0b7211 */ /* 0x080fe400018f0eff */
[-C--:B------:R-:W-:Y:S02]  /*d5f0*/  LEA R8, P6, R6, R2.reuse, 0x1 ;  /* 0x0000000206087211 */ /* 0x080fe400078c08ff */
[----:B------:R-:W-:Y:S01]  /*d600*/  ISETP.LT.AND P3, PT, R12, UR5, !P0 ;  /* 0x000000050c007c0c */ /* 0x000fe2000c761270 */
[----:B------:R3:W-:Y:S01]  /*d610*/  @P5 STG.E.U16 desc[UR14][R10.64], R9 ;  /* 0x000000090a005986 */ /* 0x0007e2000c10150e */
[C---:B------:R-:W-:Y:S01]  /*d620*/  VIADD R12, R7.reuse, 0x10 ;  /* 0x00000010070c7836 */ /* 0x040fe20000000000 */
[----:B------:R-:W-:Y:S01]  /*d630*/  ULDC UR5, c[0x0][0x22c] ;  /* 0x00008b0000057ab9 */ /* 0x000fe20000000800 */
[C---:B0-----:R-:W-:Y:S01]  /*d640*/  VIADD R13, R7.reuse, 0x15 ;  /* 0x00000015070d7836 */ /* 0x041fe20000000000 */
[CC--:B---3--:R-:W-:Y:S01]  /*d650*/  LEA.HI.X.SX32 R9, R6.reuse, R3.reuse, 0x1, P6 ;  /* 0x0000000306097211 */ /* 0x0c8fe200030f0eff */
[----:B------:R-:W-:Y:S01]  /*d660*/  VIADD R6, R6, UR4 ;  /* 0x0000000406067c36 */ /* 0x000fe20008000000 */
[----:B------:R-:W-:Y:S01]  /*d670*/  ULDC UR4, c[0x0][0x248] ;  /* 0x0000920000047ab9 */ /* 0x000fe20000000800 */
[----:B------:R-:W-:Y:S01]  /*d680*/  ISETP.LT.AND P6, PT, R12, UR5, !P0 ;  /* 0x000000050c007c0c */ /* 0x000fe2000c7c1270 */
[C---:B------:R-:W-:Y:S01]  /*d690*/  VIADD R10, R7.reuse, 0x11 ;  /* 0x00000011070a7836 */ /* 0x040fe20000000000 */
[----:B------:R0:W-:Y:S01]  /*d6a0*/  @P4 STG.E.U16 desc[UR14][R8.64], R14 ;  /* 0x0000000e08004986 */ /* 0x0001e2000c10150e */
[CC--:B------:R-:W-:Y:S01]  /*d6b0*/  LEA R4, P4, R6.reuse, R2.reuse, 0x1 ;  /* 0x0000000206047211 */ /* 0x0c0fe200078808ff */
[C---:B------:R-:W-:Y:S01]  /*d6c0*/  VIADD R12, R6.reuse, UR4 ;  /* 0x00000004060c7c36 */ /* 0x040fe20008000000 */
[----:B------:R-:W-:Y:S01]  /*d6d0*/  ULDC UR5, c[0x0][0x22c] ;  /* 0x00008b0000057ab9 */ /* 0x000fe20000000800 */
[----:B------:R-:W-:Y:S01]  /*d6e0*/  ULDC UR4, c[0x0][0x22c] ;  /* 0x00008b0000047ab9 */ /* 0x000fe20000000800 */
[----:B------:R-:W-:Y:S01]  /*d6f0*/  LEA.HI.X.SX32 R5, R6, R3, 0x1, P4 ;  /* 0x0000000306057211 */ /* 0x000fe200020f0eff */
[----:B------:R-:W-:Y:S01]  /*d700*/  VIADD R6, R7, 0x12 ;  /* 0x0000001207067836 */ /* 0x000fe20000000000 */
[----:B------:R-:W-:Y:S01]  /*d710*/  ISETP.LT.AND P5, PT, R10, UR5, !P0 ;  /* 0x000000050a007c0c */ /* 0x000fe2000c7a1270 */
[----:B------:R-:W-:Y:S01]  /*d720*/  ULDC UR5, c[0x0][0x22c] ;  /* 0x00008b0000057ab9 */ /* 0x000fe20000000800 */
[----:B------:R-:W-:-:S02]  /*d730*/  LEA R10, P4, R12, R2, 0x1 ;  /* 0x000000020c0a7211 */ /* 0x000fc400078808ff */
[----:B0-----:R-:W-:Y:S01]  /*d740*/  PRMT R9, R14, 0x7632, R9 ;  /* 0x000076320e097816 */ /* 0x001fe20000000009 */
[----:B------:R-:W-:Y:S01]  /*d750*/  VIADD R14, R7, 0xff ;  /* 0x000000ff070e7836 */ /* 0x000fe20000000000 */
[----:B------:R-:W-:-:S03]  /*d760*/  LEA.HI.X.SX32 R11, R12, R3, 0x1, P4 ;  /* 0x000000030c0b7211 */ /* 0x000fc600020f0eff */
[----:B------:R0:W-:Y:S01]  /*d770*/  @P2 STG.E.U16 desc[UR14][R4.64], R9 ;  /* 0x0000000904002986 */ /* 0x0001e2000c10150e */
[----:B------:R-:W-:Y:S01]  /*d780*/  ISETP.LT.AND P2, PT, R6, UR4, !P0 ;  /* 0x0000000406007c0c */ /* 0x000fe2000c741270 */
[----:B------:R-:W-:Y:S01]  /*d790*/  ULDC UR4, c[0x0][0x248] ;  /* 0x0000920000047ab9 */ /* 0x000fe20000000800 */
[----:B------:R-:W-:Y:S01]  /*d7a0*/  VIADD R6, R7, 0x13 ;  /* 0x0000001307067836 */ /* 0x000fe20000000000 */
[----:B------:R3:W-:Y:S01]  /*d7b0*/  @P1 STG.E.U16 desc[UR14][R10.64], R15 ;  /* 0x0000000f0a001986 */ /* 0x0007e2000c10150e */
[----:B------:R-:W-:Y:S01]  /*d7c0*/  VIADD R12, R12, UR4 ;  /* 0x000000040c0c7c36 */ /* 0x000fe20008000000 */
[----:B------:R-:W-:Y:S02]  /*d7d0*/  ULDC UR4, c[0x0][0x22c] ;  /* 0x00008b0000047ab9 */ /* 0x000fe40000000800 */
[----:B------:R-:W-:Y:S01]  /*d7e0*/  ISETP.LT.AND P1, PT, R6, UR4, !P0 ;  /* 0x0000000406007c0c */ /* 0x000fe2000c721270 */
[----:B------:R-:W-:Y:S01]  /*d7f0*/  ULDC UR4, c[0x0][0x248] ;  /* 0x0000920000047ab9 */ /* 0x000fe20000000800 */
[----:B------:R-:W-:-:S02]  /*d800*/  LEA R8, P4, R12, R2, 0x1 ;  /* 0x000000020c087211 */ /* 0x000fc400078808ff */
[----:B0-----:R-:W-:Y:S01]  /*d810*/  PRMT R5, R15, 0x7632, R5 ;  /* 0x000076320f057816 */ /* 0x001fe20000000005 */
[C---:B------:R-:W-:Y:S01]  /*d820*/  VIADD R4, R7.reuse, 0x14 ;  /* 0x0000001407047836 */ /* 0x040fe20000000000 */
[CC--:B------:R-:W-:Y:S01]  /*d830*/  LEA.HI.X.SX32 R9, R12.reuse, R3.reuse, 0x1, P4 ;  /* 0x000000030c097211 */ /* 0x0c0fe200020f0eff */
[----:B------:R-:W-:Y:S01]  /*d840*/  VIADD R12, R12, UR4 ;  /* 0x000000040c0c7c36 */ /* 0x000fe20008000000 */
[----:B------:R-:W-:Y:S01]  /*d850*/  ULDC UR4, c[0x0][0x248] ;  /* 0x0000920000047ab9 */ /* 0x000fe20000000800 */
[C---:B---3--:R-:W-:Y:S01]  /*d860*/  VIADD R15, R7.reuse, 0xfe ;  /* 0x000000fe070f7836 */ /* 0x048fe20000000000 */
[----:B------:R-:W-:Y:S01]  /*d870*/  ISETP.LT.AND P4, PT, R4, UR5, !P0 ;  /* 0x0000000504007c0c */ /* 0x000fe2000c781270 */
[----:B------:R0:W-:Y:S01]  /*d880*/  @P3 STG.E.U16 desc[UR14][R8.64], R5 ;  /* 0x0000000508003986 */ /* 0x0001e2000c10150e */
[CC--:B------:R-:W-:Y:S01]  /*d890*/  LEA R4, P3, R12.reuse, R2.reuse, 0x1 ;  /* 0x000000020c047211 */ /* 0x0c0fe200078608ff */
[C---:B------:R-:W-:Y:S01]  /*d8a0*/  VIADD R6, R12.reuse, UR4 ;  /* 0x000000040c067c36 */ /* 0x040fe20008000000 */
[----:B------:R-:W-:Y:S01]  /*d8b0*/  ULDC UR4, c[0x0][0x248] ;  /* 0x0000920000047ab9 */ /* 0x000fe20000000800 */
[----:B------:R-:W-:Y:S01]  /*d8c0*/  ULDC UR5, c[0x0][0x22c] ;  /* 0x00008b0000057ab9 */ /* 0x000fe20000000800 */
[-C--:B0-----:R-:W-:Y:S01]  /*d8d0*/  LEA.HI.X.SX32 R5, R12, R3.reuse, 0x1, P3 ;  /* 0x000000030c057211 */ /* 0x081fe200018f0eff */
[C---:B------:R-:W-:Y:S01]  /*d8e0*/  VIADD R12, R6.reuse, UR4 ;  /* 0x00000004060c7c36 */ /* 0x040fe20008000000 */
[-C--:B------:R-:W-:Y:S01]  /*d8f0*/  LEA R10, P3, R6, R2.reuse, 0x1 ;  /* 0x00000002060a7211 */ /* 0x080fe200078608ff */
        /* <DEDUP_REMOVED lines=9> */
[C---:B------:R-:W-:Y:S01]  /*d990*/  VIADD R13, R7.reuse, 0x25 ;  /* 0x00000025070d7836 */ /* 0x040fe20000000000 */
[----:B------:R-:W-:Y:S01]  /*d9a0*/  ISETP.LT.AND P5, PT, R6, UR5, !P0 ;  /* 0x0000000506007c0c */ /* 0x000fe2000c7a1270 */
[----:B------:R-:W-:Y:S01]  /*d9b0*/  ULDC UR5, c[0x0][0x22c] ;  /* 0x00008b0000057ab9 */ /* 0x000fe20000000800 */
[C---:B0-----:R-:W-:Y:S01]  /*d9c0*/  LEA.HI.X.SX32 R9, R12.reuse, R3, 0x1, P6 ;  /* 0x000000030c097211 */ /* 0x041fe200030f0eff */
[----:B------:R-:W-:Y:S01]  /*d9d0*/  VIADD R12, R12, UR4 ;  /* 0x000000040c0c7c36 */ /* 0x000fe20008000000 */
[----:B------:R-:W-:Y:S01]  /*d9e0*/  ULDC UR4, c[0x0][0x248] ;  /* 0x0000920000047ab9 */ /* 0x000fe20000000800 */
[----:B------:R-:W-:Y:S01]  /*d9f0*/  VIADD R10, R7, 0x17 ;  /* 0x00000017070a7836 */ /* 0x000fe20000000000 */
[----:B------:R-:W-:Y:S01]  /*da00*/  PRMT R11, R17, 0x7632, R11 ;  /* 0x00007632110b7816 */ /* 0x000fe2000000000b */
[----:B------:R0:W-:Y:S01]  /*da10*/  @P2 STG.E.U16 desc[UR14][R8.64], R17 ;  /* 0x0000001108002986 */ /* 0x0001e2000c10150e */
[C---:B------:R-:W-:Y:S01]  /*da20*/  LEA R4, P2, R12.reuse, R2, 0x1 ;  /* 0x000000020c047211 */ /* 0x040fe200078408ff */
[----:B------:R-:W-:Y:S01]  /*da30*/  VIADD R6, R12, UR4 ;  /* 0x000000040c067c36 */ /* 0x000fe20008000000 */
[----:B------:R-:W-:-:S02]  /*da40*/  ULDC UR4, c[0x0][0x22c] ;  /* 0x00008b0000047ab9 */ /* 0x000fc40000000800 */
[-C--:B------:R-:W-:Y:S01]  /*da50*/  LEA.HI.X.SX32 R5, R12, R3.reuse, 0x1, P2 ;  /* 0x000000030c057211 */ /* 0x080fe200010f0eff */
[C---:B------:R-:W-:Y:S01]  /*da60*/  VIADD R12, R7.reuse, 0x18 ;  /* 0x00000018070c7836 */ /* 0x040fe20000000000 */
[----:B------:R-:W-:Y:S01]  /*da70*/  ISETP.LT.AND P2, PT, R10, UR5, !P0 ;  /* 0x000000050a007c0c */ /* 0x000fe2000c741270 */
[----:B------:R-:W-:Y:S01]  /*da80*/  ULDC UR5, c[0x0][0x22c] ;  /* 0x00008b0000057ab9 */ /* 0x000fe20000000800 */
[-C--:B------:R-:W-:Y:S01]  /*da90*/  LEA R10, P6, R6, R2.reuse, 0x1 ;  /* 0x00000002060a7211 */ /* 0x080fe200078c08ff */
[----:B------:R3:W-:Y:S01]  /*daa0*/  @P1 STG.E.U16 desc[UR14][R4.64], R11 ;  /* 0x0000000b04001986 */ /* 0x0007e2000c10150e */
[----:B------:R-:W-:Y:S01]  /*dab0*/  ISETP.LT.AND P1, PT, R12, UR4, !P0 ;  /* 0x000000040c007c0c */ /* 0x000fe2000c721270 */
[----:B------:R-:W-:Y:S01]  /*dac0*/  ULDC UR4, c[0x0][0x248] ;  /* 0x0000920000047ab9 */ /* 0x000fe20000000800 */
[C---:B0-----:R-:W-:Y:S02]  /*dad0*/  VIADD R9, R7.reuse, 0x19 ;  /* 0x0000001907097836 */ /* 0x041fe40000000000 */
[C---:B------:R-:W-:Y:S01]  /*dae0*/  VIADD R12, R7.reuse, 0x1b ;  /* 0x0000001b070c7836 */ /* 0x040fe20000000000 */
[C---:B---3--:R-:W-:Y:S01]  /*daf0*/  LEA.HI.X.SX32 R11, R6.reuse, R3, 0x1, P6 ;  /* 0x00000003060b7211 */ /* 0x048fe200030f0eff */
[----:B------:R-:W-:Y:S01]  /*db00*/  VIADD R6, R6, UR4 ;  /* 0x0000000406067c36 */ /* 0x000fe20008000000 */
[----:B------:R-:W-:Y:S01]  /*db10*/  ULDC UR4, c[0x0][0x22c] ;  /* 0x00008b0000047ab9 */ /* 0x000fe20000000800 */
[----:B------:R-:W-:Y:S01]  /*db20*/  PRMT R5, R18, 0x7632, R5 ;  /* 0x0000763212057816 */ /* 0x000fe20000000005 */
[----:B------:R-:W-:Y:S01]  /*db30*/  VIADD R4, R7, 0x1a ;  /* 0x0000001a07047836 */ /* 0x000fe20000000000 */
[----:B------:R0:W-:Y:S01]  /*db40*/  @P4 STG.E.U16 desc[UR14][R10.64], R18 ;  /* 0x000000120a004986 */ /* 0x0001e2000c10150e */
[----:B------:R-:W-:-:S02]  /*db50*/  LEA R8, P6, R6, R2, 0x1 ;  /* 0x0000000206087211 */ /* 0x000fc400078c08ff */
[----:B------:R-:W-:Y:S01]  /*db60*/  ISETP.LT.AND P4, PT, R9, UR4, !P0 ;  /* 0x0000000409007c0c */ /* 0x000fe2000c781270 */
[----:B------:R-:W-:Y:S01]  /*db70*/  ULDC UR4, c[0x0][0x248] ;  /* 0x0000920000047ab9 */ /* 0x000fe20000000800 */
[C---:B------:R-:W-:Y:S01]  /*db80*/  LEA.HI.X.SX32 R9, R6.reuse, R3, 0x1, P6 ;  /* 0x0000000306097211 */ /* 0x040fe200030f0eff */
[----:B------:R-:W-:Y:S01]  /*db90*/  VIADD R6, R6, UR4 ;  /* 0x0000000406067c36 */ /* 0x000fe20008000000 */
[----:B------:R-:W-:Y:S01]  /*dba0*/  ULDC UR4, c[0x0][0x248] ;  /* 0x0000920000047ab9 */ /* 0x000fe20000000800 */
[----:B------:R-:W-:Y:S01]  /*dbb0*/  ISETP.LT.AND P6, PT, R4, UR5, !P0 ;  /* 0x0000000504007c0c */ /* 0x000fe2000c7c1270 */
[----:B------:R-:W-:Y:S01]  /*dbc0*/  ULDC UR5, c[0x0][0x248] ;  /* 0x0000920000057ab9 */ /* 0x000fe20000000800 */
[----:B------:R3:W-:Y:S01]  /*dbd0*/  @P3 STG.E.U16 desc[UR14][R8.64], R5 ;  /* 0x0000000508003986 */ /* 0x0007e2000c10150e */
[C---:B------:R-:W-:Y:S01]  /*dbe0*/  LEA R4, P3, R6.reuse, R2, 0x1 ;  /* 0x0000000206047211 */ /* 0x040fe200078608ff */
[----:B0-----:R-:W-:Y:S01]  /*dbf0*/  VIADD R11, R6, UR4 ;  /* 0x00000004060b7c36 */ /* 0x001fe20008000000 */
[----:B------:R-:W-:-:S02]  /*dc00*/  ULDC UR4, c[0x0][0x22c] ;  /* 0x00008b0000047ab9 */ /* 0x000fc40000000800 */
[-C--:B---3--:R-:W-:Y:S01]  /*dc10*/  LEA.HI.X.SX32 R5, R6, R3.reuse, 0x1, P3 ;  /* 0x0000000306057211 */ /* 0x088fe200018f0eff */
[C---:B------:R-:W-:Y:S01]  /*dc20*/  VIADD R6, R11.reuse, UR5 ;  /* 0x000000050b067c36 */ /* 0x040fe20008000000 */
[-C--:B------:R-:W-:Y:S01]  /*dc30*/  LEA R10, P3, R11, R2.reuse, 0x1 ;  /* 0x000000020b0a7211 */ /* 0x080fe200078608ff */
[----:B------:R-:W-:Y:S01]  /*dc40*/  ULDC UR5, c[0x0][0x22c] ;  /* 0x00008b0000057ab9 */ /* 0x000fe20000000800 */
[----:B------:R-:W-:Y:S01]  /*dc50*/  PRMT R9, R19, 0x7632, R9 ;  /* 0x0000763213097816 */ /* 0x000fe20000000009 */
[----:B------:R-:W-:Y:S01]  /*dc60*/  @P5 STG.E.U16 desc[UR14][R4.64], R19 ;  /* 0x0000001304005986 */ /* 0x000fe2000c10150e */
[----:B------:R-:W-:Y:S02]  /*dc70*/  LEA.HI.X.SX32 R11, R11, R3, 0x1, P3 ;  /* 0x000000030b0b7211 */ /* 0x000fe400018f0eff */
[----:B------:R-:W-:Y:S01]  /*dc80*/  ISETP.LT.AND P5, PT, R12, UR4, !P0 ;  /* 0x000000040c007c0c */ /* 0x000fe2000c7a1270 */
[----:B------:R-:W-:Y:S01]  /*dc90*/  VIADD R12, R7, 0x1c ;  /* 0x0000001c070c7836 */ /* 0x000fe20000000000 */
[----:B------:R-:W-:Y:S01]  /*dca0*/  LEA R8, P3, R6, R2, 0x1 ;  /* 0x0000000206087211 */ /* 0x000fe200078608ff */
[----:B------:R0:W-:Y:S01]  /*dcb0*/  @P2 STG.E.U16 desc[UR14][R10.64], R9 ;  /* 0x000000090a002986 */ /* 0x0001e2000c10150e */
[----:B------:R-:W-:-:S03]  /*dcc0*/  ULDC UR4, c[0x0][0x22c] ;  /* 0x00008b0000047ab9 */ /* 0x000fc60000000800 */
[----:B------:R3:W4:Y:S01]  /*dcd0*/  LDS.128 R16, [R0] ;  /* 0x0000000000107984 */ /* 0x0007220000000c00 */
[----:B0-----:R-:W-:Y:S01]  /*dce0*/  LEA.HI.X.SX32 R9, R6, R3, 0x1, P3 ;  /* 0x0000000306097211 */ /* 0x001fe200018f0eff */
[C---:B------:R-:W-:Y:S01]  /*dcf0*/  VIADD R10, R7.reuse, 0x1e ;  /* 0x0000001e070a7836 */ /* 0x040fe20000000000 */
[----:B------:R-:W-:Y:S01]  /*dd00*/  ISETP.LT.AND P3, PT, R12, UR4, !P0 ;  /* 0x000000040c007c0c */ /* 0x000fe2000c761270 */
[----:B------:R-:W-:Y:S01]  /*dd10*/  ULDC UR4, c[0x0][0x248] ;  /* 0x0000920000047ab9 */ /* 0x000fe20000000800 */
[C---:B------:R-:W-:Y:S01]  /*dd20*/  VIADD R12, R7.reuse, 0x1d ;  /* 0x0000001d070c7836 */ /* 0x040fe20000000000 */
[----:B------:R0:W-:Y:S01]  /*dd30*/  @P1 STG.E.U16 desc[UR14][R8.64], R20 ;  /* 0x0000001408001986 */ /* 0x0001e2000c10150e */
[----:B------:R-:W-:Y:S01]  /*dd40*/  VIADD R6, R6, UR4 ;  /* 0x0000000406067c36 */ /* 0x000fe20008000000 */
[----:B------:R-:W-:Y:S01]  /*dd50*/  ULDC UR4, c[0x0][0x22c] ;  /* 0x00008b0000047ab9 */ /* 0x000fe20000000800 */
[C---:B---3--:R-:W-:Y:S01]  /*dd60*/  VIADD R0, R7.reuse, 0xfb ;  /* 0x000000fb07007836 */ /* 0x048fe20000000000 */
        /* <DEDUP_REMOVED lines=13> */
[----:B------:R-:W-:-:S03]  /*de40*/  ULDC UR5, c[0x0][0x22c] ;  /* 0x00008b0000057ab9 */ /* 0x000fc60000000800 */
[-C--:B0-----:R-:W-:Y:S01]  /*de50*/  LEA.HI.X.SX32 R9, R6, R3.reuse, 0x1, P4 ;  /* 0x0000000306097211 */ /* 0x081fe200020f0eff */
[C---:B------:R-:W-:Y:S01]  /*de60*/  VIADD R6, R11.reuse, UR4 ;  /* 0x000000040b067c36 */ /* 0x040fe20008000000 */
[-C--:B------:R-:W-:Y:S01]  /*de70*/  LEA R10, P4, R11, R2.reuse, 0x1 ;  /* 0x000000020b0a7211 */ /* 0x080fe200078808ff */
[----:B------:R-:W-:Y:S01]  /*de80*/  ULDC UR4, c[0x0][0x248] ;  /* 0x0000920000047ab9 */ /* 0x000fe20000000800 */
[----:B------:R-:W-:Y:S01]  /*de90*/  PRMT R5, R21, 0x7632, R5 ;  /* 0x0000763215057816 */ /* 0x000fe20000000005 */
[----:B------:R-:W-:Y:S01]  /*dea0*/  @P6 STG.E.U16 desc[UR14][R8.64], R21 ;  /* 0x0000001508006986 */ /* 0x000fe2000c10150e */
[-C--:B------:R-:W-:Y:S02]  /*deb0*/  LEA.HI.X.SX32 R11, R11, R3.reuse, 0x1, P4 ;  /* 0x000000030b0b7211 */ /* 0x080fe400020f0eff */
[-C--:B------:R-:W-:Y:S02]  /*dec0*/  LEA R4, P6, R6, R2.reuse, 0x1 ;  /* 0x0000000206047211 */ /* 0x080fe400078c08ff */
[----:B------:R-:W-:Y:S01]  /*ded0*/  ISETP.LT.AND P4, PT, R12, UR5, !P0 ;  /* 0x000000050c007c0c */ /* 0x000fe2000c781270 */
[----:B------:R0:W-:Y:S01]  /*dee0*/  @P5 STG.E.U16 desc[UR14][R10.64], R5 ;  /* 0x000000050a005986 */ /* 0x0001e2000c10150e */
[C---:B------:R-:W-:Y:S01]  /*def0*/  VIADD R12, R7.reuse, 0x20 ;  /* 0x00000020070c7836 */ /* 0x040fe20000000000 */
[----:B------:R-:W-:Y:S01]  /*df00*/  ULDC UR5, c[0x0][0x22c] ;  /* 0x00008b0000057ab9 */ /* 0x000fe20000000800 */
[CC--:B0-----:R-:W-:Y:S01]  /*df10*/  LEA.HI.X.SX32 R5, R6.reuse, R3.reuse, 0x1, P6 ;  /* 0x0000000306057211 */ /* 0x0c1fe200030f0eff */
[----:B------:R-:W-:Y:S01]  /*df20*/  VIADD R6, R6, UR4 ;  /* 0x0000000406067c36 */ /* 0x000fe20008000000 */
[----:B------:R-:W-:Y:S01]  /*df30*/  ULDC UR4, c[0x0][0x248] ;  /* 0x0000920000047ab9 */ /* 0x000fe20000000800 */
[----:B------:R-:W-:Y:S01]  /*df40*/  ISETP.LT.AND P6, PT, R12, UR5, !P0 ;  /* 0x000000050c007c0c */ /* 0x000fe2000c7c1270 */
[C---:B------:R-:W-:Y:S01]  /*df50*/  VIADD R10, R7.reuse, 0x21 ;  /* 0x00000021070a7836 */ /* 0x040fe20000000000 */
[----:B------:R0:W-:Y:S01]  /*df60*/  @P3 STG.E.U16 desc[UR14][R4.64], R22 ;  /* 0x0000001604003986 */ /* 0x0001e2000c10150e */
[CC--:B------:R-:W-:Y:S01]  /*df70*/  LEA R8, P3, R6.reuse, R2.reuse, 0x1 ;  /* 0x0000000206087211 */ /* 0x0c0fe200078608ff */
[----:B------:R-:W-:Y:S01]  /*df80*/  VIADD R12, R6, UR4 ;  /* 0x00000004060c7c36 */ /* 0x000fe20008000000 */
[----:B------:R-:W-:Y:S01]  /*df90*/  PRMT R11, R22, 0x7632, R11 ;  /* 0x00007632160b7816 */ /* 0x000fe2000000000b */
[----:B------:R-:W-:Y:S01]  /*dfa0*/  ULDC UR5, c[0x0][0x22c] ;  /* 0x00008b0000057ab9 */ /* 0x000fe20000000800 */
[-C--:B------:R-:W-:Y:S01]  /*dfb0*/  LEA.HI.X.SX32 R9, R6, R3.reuse, 0x1, P3 ;  /* 0x0000000306097211 */ /* 0x080fe200018f0eff */
[C---:B------:R-:W-:Y:S01]  /*dfc0*/  VIADD R6, R7.reuse, 0x22 ;  /* 0x0000002207067836 */ /* 0x040fe20000000000 */
[----:B------:R-:W-:Y:S01]  /*dfd0*/  ISETP.LT.AND P5, PT, R10, UR5, !P0 ;  /* 0x000000050a007c0c */ /* 0x000fe2000c7a1270 */
[----:B------:R-:W-:Y:S01]  /*dfe0*/  ULDC UR4, c[0x0][0x22c] ;  /* 0x00008b0000047ab9 */ /* 0x000fe20000000800 */
[----:B------:R-:W-:Y:S01]  /*dff0*/  LEA R10, P3, R12, R2, 0x1 ;  /* 0x000000020c0a7211 */ /* 0x000fe200078608ff */
[----:B------:R3:W-:Y:S01]  /*e000*/  @P2 STG.E.U16 desc[UR14][R8.64], R11 ;  /* 0x0000000b08002986 */ /* 0x0007e2000c10150e */
[----:B------:R-:W-:Y:S01]  /*e010*/  ISETP.LT.AND P2, PT, R6, UR4, !P0 ;  /* 0x0000000406007c0c */ /* 0x000fe2000c741270 */
[----:B------:R-:W-:Y:S01]  /*e020*/  ULDC UR4, c[0x0][0x248] ;  /* 0x0000920000047ab9 */ /* 0x000fe20000000800 */
[C---:B0-----:R-:W-:Y:S01]  /*e030*/  VIADD R5, R7.reuse, 0x23 ;  /* 0x0000002307057836 */ /* 0x041fe20000000000 */
[----:B------:R-:W-:Y:S01]  /*e040*/  ULDC UR5, c[0x0][0x22c] ;  /* 0x00008b0000057ab9 */ /* 0x000fe20000000800 */
[----:B------:R-:W-:Y:S01]  /*e050*/  VIADD R6, R7, 0x24 ;  /* 0x0000002407067836 */ /* 0x000fe20000000000 */
[C---:B---3--:R-:W-:Y:S01]  /*e060*/  LEA.HI.X.SX32 R11, R12.reuse, R3, 0x1, P3 ;  /* 0x000000030c0b7211 */ /* 0x048fe200018f0eff */
[----:B------:R-:W-:Y:S01]  /*e070*/  VIADD R12, R12, UR4 ;  /* 0x000000040c0c7c36 */ /* 0x000fe20008000000 */
[----:B------:R-:W-:Y:S01]  /*e080*/  ULDC UR4, c[0x0][0x22c] ;  /* 0x00008b0000047ab9 */ /* 0x000fe20000000800 */
[----:B------:R-:W-:-:S02]  /*e090*/  PRMT R9, R23, 0x7632, R9 ;  /* 0x0000763217097816 */ /* 0x000fc40000000009 */
[----:B------:R-:W-:Y:S01]  /*e0a0*/  @P1 STG.E.U16 desc[UR14][R10.64], R23 ;  /* 0x000000170a001986 */ /* 0x000fe2000c10150e */
[CC--:B------:R-:W-:Y:S02]  /*e0b0*/  LEA R4, P3, R12.reuse, R2.reuse, 0x1 ;  /* 0x000000020c047211 */ /* 0x0c0fe400078608ff */
        /* <DEDUP_REMOVED lines=9> */
[----:B------:R-:W-:Y:S01]  /*e150*/  VIADD R6, R12, UR4 ;  /* 0x000000040c067c36 */ /* 0x000fe20008000000 */
[----:B------:R-:W-:-:S02]  /*e160*/  ULDC UR4, c[0x0][0x248] ;  /* 0x0000920000047ab9 */ /* 0x000fc40000000800 */
[-C--:B0-----:R-:W-:Y:S01]  /*e170*/  LEA.HI.X.SX32 R9, R12, R3.reuse, 0x1, P4 ;  /* 0x000000030c097211 */ /* 0x081fe200020f0eff */
[C---:B------:R-:W-:Y:S01]  /*e180*/  VIADD R12, R6.reuse, UR4 ;  /* 0x00000004060c7c36 */ /* 0x040fe20008000000 */
[-C--:B------:R-:W-:Y:S01]  /*e190*/  LEA R10, P4, R6, R2.reuse, 0x1 ;  /* 0x00000002060a7211 */ /* 0x080fe200078808ff */
[----:B------:R-:W-:Y:S01]  /*e1a0*/  ULDC UR4, c[0x0][0x248] ;  /* 0x0000920000047ab9 */ /* 0x000fe20000000800 */
[----:B------:R-:W-:Y:S01]  /*e1b0*/  PRMT R5, R24, 0x7632, R5 ;  /* 0x0000763218057816 */ /* 0x000fe20000000005 */
[----:B------:R-:W-:Y:S01]  /*e1c0*/  @P6 STG.E.U16 desc[UR14][R8.64], R24 ;  /* 0x0000001808006986 */ /* 0x000fe2000c10150e */
[-C--:B------:R-:W-:Y:S01]  /*e1d0*/  LEA.HI.X.SX32 R11, R6, R3.reuse, 0x1, P4 ;  /* 0x00000003060b7211 */ /* 0x080fe200020f0eff */
[----:B------:R-:W-:Y:S01]  /*e1e0*/  VIADD R6, R7, 0x26 ;  /* 0x0000002607067836 */ /* 0x000fe20000000000 */
[-C--:B------:R-:W-:Y:S02]  /*e1f0*/  LEA R4, P6, R12, R2.reuse, 0x1 ;  /* 0x000000020c047211 */ /* 0x080fe400078c08ff */
        /* <DEDUP_REMOVED lines=54> */
[----:B------:R-:W-:-:S02]  /*e560*/  ULDC UR4, c[0x0][0x22c] ;  /* 0x00008b0000047ab9 */ /* 0x000fc40000000800 */
[----:B0-----:R-:W-:Y:S01]  /*e570*/  LEA.HI.X.SX32 R5, R6, R3, 0x1, P4 ;  /* 0x0000000306057211 */ /* 0x001fe200020f0eff */
[C---:B------:R-:W-:Y:S01]  /*e580*/  VIADD R10, R7.reuse, 0x2e ;  /* 0x0000002e070a7836 */ /* 0x040fe20000000000 */
[----:B------:R-:W-:Y:S01]  /*e590*/  ISETP.LT.AND P4, PT, R12, UR4, !P0 ;  /* 0x000000040c007c0c */ /* 0x000fe2000c781270 */
[----:B------:R-:W-:Y:S01]  /*e5a0*/  ULDC UR4, c[0x0][0x248] ;  /* 0x0000920000047ab9 */ /* 0x000fe20000000800 */
[C---:B------:R-:W-:Y:S01]  /*e5b0*/  VIADD R12, R7.reuse, 0x2d ;  /* 0x0000002d070c7836 */ /* 0x040fe20000000000 */
[----:B------:R0:W-:Y:S01]  /*e5c0*/  @P1 STG.E.U16 desc[UR14][R4.64], R28 ;  /* 0x0000001c04001986 */ /* 0x0001e2000c10150e */
[----:B------:R-:W-:Y:S01]  /*e5d0*/  VIADD R6, R6, UR4 ;  /* 0x0000000406067c36 */ /* 0x000fe20008000000 */
[----:B------:R-:W-:Y:S02]  /*e5e0*/  ULDC UR4, c[0x0][0x22c] ;  /* 0x00008b0000047ab9 */ /* 0x000fe40000000800 */
        /* <DEDUP_REMOVED lines=41> */
[----:B0-----:R-:W-:Y:S02]  /*e880*/  PRMT R9, R30, 0x7632, R9 ;  /* 0x000076321e097816 */ /* 0x001fe40000000009 */
[----:B------:R-:W-:-:S03]  /*e890*/  LEA.HI.X.SX32 R11, R12, R3, 0x1, P4 ;  /* 0x000000030c0b7211 */ /* 0x000fc600020f0eff */
[----:B------:R0:W-:Y:S01]  /*e8a0*/  @P2 STG.E.U16 desc[UR14][R4.64], R9 ;  /* 0x0000000904002986 */ /* 0x0001e2000c10150e */
[----:B------:R-:W-:Y:S01]  /*e8b0*/  ISETP.LT.AND P2, PT, R6, UR4, !P0 ;  /* 0x0000000406007c0c */ /* 0x000fe2000c741270 */
[----:B------:R-:W-:Y:S01]  /*e8c0*/  ULDC UR4, c[0x0][0x248] ;  /* 0x0000920000047ab9 */ /* 0x000fe20000000800 */
[----:B------:R-:W-:Y:S01]  /*e8d0*/  VIADD R6, R7, 0x33 ;  /* 0x0000003307067836 */ /* 0x000fe20000000000 */
[----:B------:R-:W-:Y:S01]  /*e8e0*/  @P1 STG.E.U16 desc[UR14][R10.64], R31 ;  /* 0x0000001f0a001986 */ /* 0x000fe2000c10150e */
        /* <DEDUP_REMOVED lines=9> */
[----:B------:R-:W-:Y:S02]  /*e980*/  ULDC UR4, c[0x0][0x248] ;  /* 0x0000920000047ab9 */ /* 0x000fe40000000800 */
        /* <DEDUP_REMOVED lines=1435> */
[----:B-1----:R0:W-:Y:S01]  /*14340*/  @P1 STG.E.U16 desc[UR14][R8.64], R116 ;  /* 0x0000007408001986 */ /* 0x0021e2000c10150e */
        /* <DEDUP_REMOVED lines=36> */
[----:B------:R-:W-:Y:S01]  /*14590*/  ULDC UR5, c[0x0][0x22c] ;  /* 0x00008b0000057ab9 */ /* 0x000fe20000000800 */
[----:B------:R-:W-:Y:S01]  /*145a0*/  PRMT R11, R118, 0x7632, R11 ;  /* 0x00007632760b7816 */ /* 0x000fe2000000000b */
[----:B------:R-:W-:Y:S01]  /*145b0*/  ULDC UR4, c[0x0][0x22c] ;  /* 0x00008b0000047ab9 */ /* 0x000fe20000000800 */
[----:B------:R-:W-:Y:S01]  /*145c0*/  LEA.HI.X.SX32 R9, R6, R3, 0x1, P3 ;  /* 0x0000000306097211 */ /* 0x000fe200018f0eff */
[C---:B------:R-:W-:Y:S01]  /*145d0*/  VIADD R6, R7.reuse, 0xe2 ;  /* 0x000000e207067836 */ /* 0x040fe20000000000 */
[----:B------:R-:W-:Y:S01]  /*145e0*/  ISETP.LT.AND P5, PT, R10, UR5, !P0 ;  /* 0x000000050a007c0c */ /* 0x000fe2000c7a1270 */
[----:B------:R-:W-:Y:S01]  /*145f0*/  ULDC UR5, c[0x0][0x22c] ;  /* 0x00008b0000057ab9 */ /* 0x000fe20000000800 */
[----:B------:R-:W-:Y:S01]  /*14600*/  LEA R10, P3, R12, R2, 0x1 ;  /* 0x000000020c0a7211 */ /* 0x000fe200078608ff */
[----:B------:R1:W-:Y:S01]  /*14610*/  @P2 STG.E.U16 desc[UR14][R8.64], R11 ;  /* 0x0000000b08002986 */ /* 0x0003e2000c10150e */
[----:B0-----:R-:W-:-:S02]  /*14620*/  VIADD R5, R7, 0xe3 ;  /* 0x000000e307057836 */ /* 0x001fc40000000000 */
[----:B-1----:R-:W-:Y:S02]  /*14630*/  LEA.HI.X.SX32 R11, R12, R3, 0x1, P3 ;  /* 0x000000030c0b7211 */ /* 0x002fe400018f0eff */
[----:B------:R-:W-:Y:S01]  /*14640*/  ISETP.LT.AND P3, PT, R6, UR4, !P0 ;  /* 0x0000000406007c0c */ /* 0x000fe2000c761270 */
[----:B------:R-:W-:Y:S01]  /*14650*/  ULDC UR4, c[0x0][0x248] ;  /* 0x0000920000047ab9 */ /* 0x000fe20000000800 */
[----:B------:R-:W-:Y:S01]  /*14660*/  PRMT R9, R119, 0x7632, R9 ;  /* 0x0000763277097816 */ /* 0x000fe20000000009 */
[----:B------:R-:W-:Y:S01]  /*14670*/  VIADD R12, R12, UR4 ;  /* 0x000000040c0c7c36 */ /* 0x000fe20008000000 */
[----:B------:R-:W-:Y:S01]  /*14680*/  @P1 STG.E.U16 desc[UR14][R10.64], R119 ;  /* 0x000000770a001986 */ /* 0x000fe2000c10150e */
[----:B------:R-:W-:Y:S01]  /*14690*/  ULDC UR4, c[0x0][0x22c] ;  /* 0x00008b0000047ab9 */ /* 0x000fe20000000800 */
[----:B------:R-:W-:Y:S01]  /*146a0*/  VIADD R6, R7, 0xe4 ;  /* 0x000000e407067836 */ /* 0x000fe20000000000 */
[----:B------:R-:W-:Y:S01]  /*146b0*/  ISETP.LT.AND P2, PT, R5, UR4, !P0 ;  /* 0x0000000405007c0c */ /* 0x000fe2000c741270 */
[----:B------:R-:W-:Y:S01]  /*146c0*/  ULDC UR4, c[0x0][0x248] ;  /* 0x0000920000047ab9 */ /* 0x000fe20000000800 */
[----:B------:R-:W-:-:S04]  /*146d0*/  LEA R4, P1, R12, R2, 0x1 ;  /* 0x000000020c047211 */ /* 0x000fc800078208ff */
[CC--:B------:R-:W-:Y:S01]  /*146e0*/  LEA.HI.X.SX32 R5, R12.reuse, R3.reuse, 0x1, P1 ;  /* 0x000000030c057211 */ /* 0x0c0fe200008f0eff */
[----:B------:R-:W-:Y:S01]  /*146f0*/  VIADD R12, R12, UR4 ;  /* 0x000000040c0c7c36 */ /* 0x000fe20008000000 */
[----:B------:R-:W-:Y:S01]  /*14700*/  ULDC UR4, c[0x0][0x248] ;  /* 0x0000920000047ab9 */ /* 0x000fe20000000800 */
[----:B------:R-:W-:Y:S01]  /*14710*/  ISETP.LT.AND P1, PT, R6, UR5, !P0 ;  /* 0x0000000506007c0c */ /* 0x000fe2000c721270 */
[----:B------:R-:W-:Y:S01]  /*14720*/  ULDC UR5, c[0x0][0x22c] ;  /* 0x00008b0000057ab9 */ /* 0x000fe20000000800 */
[----:B------:R0:W-:Y:S01]  /*14730*/  @P4 STG.E.U16 desc[UR14][R4.64], R9 ;  /* 0x0000000904004986 */ /* 0x0001e2000c10150e */
[CC--:B------:R-:W-:Y:S01]  /*14740*/  LEA R8, P4, R12.reuse, R2.reuse, 0x1 ;  /* 0x000000020c087211 */ /* 0x0c0fe200078808ff */
[C---:B------:R-:W-:Y:S01]  /*14750*/  VIADD R6, R12.reuse, UR4 ;  /* 0x000000040c067c36 */ /* 0x040fe20008000000 */
[----:B------:R-:W-:Y:S02]  /*14760*/  ULDC UR4, c[0x0][0x248] ;  /* 0x0000920000047ab9 */ /* 0x000fe40000000800 */
[-C--:B0-----:R-:W-:Y:S01]  /*14770*/  LEA.HI.X.SX32 R9, R12, R3.reuse, 0x1, P4 ;  /* 0x000000030c097211 */ /* 0x081fe200020f0eff */
[C---:B------:R-:W-:Y:S01]  /*14780*/  VIADD R12, R6.reuse, UR4 ;  /* 0x00000004060c7c36 */ /* 0x040fe20008000000 */
[-C--:B------:R-:W-:Y:S01]  /*14790*/  LEA R10, P4, R6, R2.reuse, 0x1 ;  /* 0x00000002060a7211 */ /* 0x080fe200078808ff */
[----:B------:R-:W-:Y:S01]  /*147a0*/  ULDC UR4, c[0x0][0x248] ;  /* 0x0000920000047ab9 */ /* 0x000fe20000000800 */
[----:B--2---:R-:W-:Y:S01]  /*147b0*/  PRMT R5, R120, 0x7632, R5 ;  /* 0x0000763278057816 */ /* 0x004fe20000000005 */
        /* <DEDUP_REMOVED lines=8> */
[CC--:B0-----:R-:W-:Y:S01]  /*14840*/  LEA.HI.X.SX32 R5, R12.reuse, R3.reuse, 0x1, P6 ;  /* 0x000000030c057211 */ /* 0x0c1fe200030f0eff */
[----:B------:R-:W-:Y:S01]  /*14850*/  VIADD R12, R12, UR4 ;  /* 0x000000040c0c7c36 */ /* 0x000fe20008000000 */
[----:B------:R-:W-:Y:S01]  /*14860*/  ULDC UR4, c[0x0][0x248] ;  /* 0x0000920000047ab9 */ /* 0x000fe20000000800 */
[----:B------:R-:W-:Y:S01]  /*14870*/  ISETP.LT.AND P6, PT, R6, UR5, !P0 ;  /* 0x0000000506007c0c */ /* 0x000fe2000c7c1270 */
[----:B------:R-:W-:Y:S01]  /*14880*/  VIADD R10, R7, 0xe7 ;  /* 0x000000e7070a7836 */ /* 0x000fe20000000000 */
[----:B------:R0:W-:Y:S01]  /*14890*/  @P3 STG.E.U16 desc[UR14][R4.64], R121 ;  /* 0x0000007904003986 */ /* 0x0001e2000c10150e */
[CC--:B------:R-:W-:Y:S01]  /*148a0*/  LEA R8, P3, R12.reuse, R2.reuse, 0x1 ;  /* 0x000000020c087211 */ /* 0x0c0fe200078608ff */
[C---:B------:R-:W-:Y:S01]  /*148b0*/  VIADD R6, R12.reuse, UR4 ;  /* 0x000000040c067c36 */ /* 0x040fe20008000000 */
        /* <DEDUP_REMOVED lines=10> */
[----:B-1----:R-:W-:Y:S01]  /*14960*/  LEA.HI.X.SX32 R11, R6, R3, 0x1, P3 ;  /* 0x00000003060b7211 */ /* 0x002fe200018f0eff */
[C---:B------:R-:W-:Y:S01]  /*14970*/  VIADD R8, R7.reuse, 0xea ;  /* 0x000000ea07087836 */ /* 0x040fe20000000000 */
[----:B------:R-:W-:Y:S01]  /*14980*/  ISETP.LT.AND P3, PT, R12, UR4, !P0 ;  /* 0x000000040c007c0c */ /* 0x000fe2000c761270 */
[----:B------:R-:W-:Y:S01]  /*14990*/  ULDC UR4, c[0x0][0x248] ;  /* 0x0000920000047ab9 */ /* 0x000fe20000000800 */
[----:B------:R-:W-:Y:S01]  /*149a0*/  PRMT R9, R122, 0x7632, R9 ;  /* 0x000076327a097816 */ /* 0x000fe20000000009 */
[----:B------:R-:W-:Y:S01]  /*149b0*/  VIADD R6, R6, UR4 ;  /* 0x0000000406067c36 */ /* 0x000fe20008000000 */
[----:B------:R0:W-:Y:S01]  /*149c0*/  @P1 STG.E.U16 desc[UR14][R10.64], R122 ;  /* 0x0000007a0a001986 */ /* 0x0001e2000c10150e */
        /* <DEDUP_REMOVED lines=13> */
[----:B------:R-:W-:Y:S02]  /*14aa0*/  ULDC UR4, c[0x0][0x248] ;  /* 0x0000920000047ab9 */ /* 0x000fe40000000800 */
[-C--:B-1----:R-:W-:Y:S01]  /*14ab0*/  LEA.HI.X.SX32 R9, R6, R3.reuse, 0x1, P4 ;  /* 0x0000000306097211 */ /* 0x082fe200020f0eff */
[C---:B------:R-:W-:Y:S01]  /*14ac0*/  VIADD R6, R11.reuse, UR4 ;  /* 0x000000040b067c36 */ /* 0x040fe20008000000 */
[----:B------:R-:W-:Y:S01]  /*14ad0*/  LEA R10, P4, R11, R2, 0x1 ;  /* 0x000000020b0a7211 */ /* 0x000fe200078808ff */
[----:B------:R-:W-:Y:S01]  /*14ae0*/  ULDC UR4, c[0x0][0x248] ;  /* 0x0000920000047ab9 */ /* 0x000fe20000000800 */
[----:B------:R-:W-:Y:S01]  /*14af0*/  PRMT R5, R123, 0x7632, R5 ;  /* 0x000076327b057816 */ /* 0x000fe20000000005 */
[----:B------:R-:W-:Y:S01]  /*14b00*/  @P6 STG.E.U16 desc[UR14][R8.64], R123 ;  /* 0x0000007b08006986 */ /* 0x000fe2000c10150e */
[----:B------:R-:W-:-:S02]  /*14b10*/  LEA.HI.X.SX32 R11, R11, R3, 0x1, P4 ;  /* 0x000000030b0b7211 */ /* 0x000fc400020f0eff */
        /* <DEDUP_REMOVED lines=26> */
[C---:B-1----:R-:W-:Y:S01]  /*14cc0*/  LEA.HI.X.SX32 R11, R12.reuse, R3, 0x1, P5 ;  /* 0x000000030c0b7211 */ /* 0x042fe200028f0eff */
        /* <DEDUP_REMOVED lines=24> */
[----:B------:R-:W-:Y:S02]  /*14e50*/  LEA R4, P4, R12, R2, 0x1 ;  /* 0x000000020c047211 */ /* 0x000fe400078808ff */
[----:B------:R-:W-:Y:S01]  /*14e60*/  ISETP.LT.AND P6, PT, R13, UR5, !P0 ;  /* 0x000000050d007c0c */ /* 0x000fe2000c7c1270 */
[----:B------:R0:W-:Y:S01]  /*14e70*/  @P3 STG.E.U16 desc[UR14][R10.64], R5 ;  /* 0x000000050a003986 */ /* 0x0001e2000c10150e */
[----:B------:R-:W-:-:S02]  /*14e80*/  ULDC UR5, c[0x0][0x22c] ;  /* 0x00008b0000057ab9 */ /* 0x000fc40000000800 */
[----:B------:R-:W-:Y:S01]  /*14e90*/  ISETP.LT.AND P3, PT, R6, UR5, !P0 ;  /* 0x0000000506007c0c */ /* 0x000fe2000c761270 */
[C---:B------:R-:W-:Y:S01]  /*14ea0*/  VIADD R6, R7.reuse, 0xf3 ;  /* 0x000000f307067836 */ /* 0x040fe20000000000 */
[----:B------:R-:W-:Y:S01]  /*14eb0*/  ULDC UR5, c[0x0][0x22c] ;  /* 0x00008b0000057ab9 */ /* 0x000fe20000000800 */
[CC--:B0-----:R-:W-:Y:S01]  /*14ec0*/  LEA.HI.X.SX32 R5, R12.reuse, R3.reuse, 0x1, P4 ;  /* 0x000000030c057211 */ /* 0x0c1fe200020f0eff */
[----:B------:R-:W-:Y:S01]  /*14ed0*/  VIADD R12, R12, UR4 ;  /* 0x000000040c0c7c36 */ /* 0x000fe20008000000 */
[----:B------:R-:W-:Y:S01]  /*14ee0*/  ULDC UR4, c[0x0][0x248] ;  /* 0x0000920000047ab9 */ /* 0x000fe20000000800 */
[C---:B------:R-:W-:Y:S02]  /*14ef0*/  VIADD R10, R7.reuse, 0xf4 ;  /* 0x000000f4070a7836 */ /* 0x040fe40000000000 */
[----:B------:R0:W-:Y:S01]  /*14f00*/  @P2 STG.E.U16 desc[UR14][R4.64], R127 ;  /* 0x0000007f04002986 */ /* 0x0001e2000c10150e */
[----:B------:R-:W-:Y:S02]  /*14f10*/  LEA R8, P4, R12, R2, 0x1 ;  /* 0x000000020c087211 */ /* 0x000fe400078808ff */
[----:B------:R-:W-:Y:S01]  /*14f20*/  ISETP.LT.AND P2, PT, R6, UR5, !P0 ;  /* 0x0000000506007c0c */ /* 0x000fe2000c741270 */
[C---:B------:R-:W-:Y:S01]  /*14f30*/  VIADD R6, R12.reuse, UR4 ;  /* 0x000000040c067c36 */ /* 0x040fe20008000000 */
[----:B------:R-:W-:Y:S01]  /*14f40*/  LEA.HI.X.SX32 R9, R12, R3, 0x1, P4 ;  /* 0x000000030c097211 */ /* 0x000fe200020f0eff */
[----:B------:R-:W-:Y:S01]  /*14f50*/  ULDC UR4, c[0x0][0x22c] ;  /* 0x00008b0000047ab9 */ /* 0x000fe20000000800 */
[----:B------:R-:W-:Y:S01]  /*14f60*/  ULDC UR5, c[0x0][0x22c] ;  /* 0x00008b0000057ab9 */ /* 0x000fe20000000800 */
[----:B------:R-:W-:Y:S01]  /*14f70*/  VIADD R12, R7, 0xf6 ;  /* 0x000000f6070c7836 */ /* 0x000fe20000000000 */
[----:B0-----:R-:W-:-:S02]  /*14f80*/  PRMT R5, R127, 0x7632, R5 ;  /* 0x000076327f057816 */ /* 0x001fc40000000005 */
[----:B------:R-:W-:-:S03]  /*14f90*/  LEA R4, P4, R6, R2, 0x1 ;  /* 0x0000000206047211 */ /* 0x000fc600078808ff */
[----:B------:R0:W-:Y:S01]  /*14fa0*/  @P1 STG.E.U16 desc[UR14][R8.64], R5 ;  /* 0x0000000508001986 */ /* 0x0001e2000c10150e */
[----:B------:R-:W-:Y:S01]  /*14fb0*/  ISETP.LT.AND P1, PT, R10, UR4, !P0 ;  /* 0x000000040a007c0c */ /* 0x000fe2000c721270 */
[----:B------:R-:W-:Y:S01]  /*14fc0*/  ULDC UR4, c[0x0][0x248] ;  /* 0x0000920000047ab9 */ /* 0x000fe20000000800 */
[----:B------:R-:W-:Y:S01]  /*14fd0*/  VIADD R10, R7, 0xf5 ;  /* 0x000000f5070a7836 */ /* 0x000fe20000000000 */
[C---:B0-----:R-:W-:Y:S01]  /*14fe0*/  LEA.HI.X.SX32 R5, R6.reuse, R3, 0x1, P4 ;  /* 0x0000000306057211 */ /* 0x041fe200020f0eff */
[----:B------:R-:W-:Y:S01]  /*14ff0*/  VIADD R6, R6, UR4 ;  /* 0x0000000406067c36 */ /* 0x000fe20008000000 */
[----:B------:R-:W-:Y:S02]  /*15000*/  ULDC UR4, c[0x0][0x248] ;  /* 0x0000920000047ab9 */ /* 0x000fe40000000800 */
[----:B------:R-:W-:Y:S01]  /*15010*/  ISETP.LT.AND P4, PT, R10, UR5, !P0 ;  /* 0x000000050a007c0c */ /* 0x000fe2000c781270 */
[----:B------:R-:W-:Y:S01]  /*15020*/  ULDC UR5, c[0x0][0x22c] ;  /* 0x00008b0000057ab9 */ /* 0x000fe20000000800 */
[----:B------:R0:W-:Y:S01]  /*15030*/  @P5 STG.E.U16 desc[UR14][R4.64], R128 ;  /* 0x0000008004005986 */ /* 0x0001e2000c10150e */
[C---:B------:R-:W-:Y:S01]  /*15040*/  LEA R10, P5, R6.reuse, R2, 0x1 ;  /* 0x00000002060a7211 */ /* 0x040fe200078a08ff */
[----:B------:R-:W-:Y:S01]  /*15050*/  VIADD R9, R6, UR4 ;  /* 0x0000000406097c36 */ /* 0x000fe20008000000 */
[----:B------:R-:W-:-:S02]  /*15060*/  ULDC UR4, c[0x0][0x248] ;  /* 0x0000920000047ab9 */ /* 0x000fc40000000800 */
[----:B------:R-:W-:Y:S01]  /*15070*/  LEA.HI.X.SX32 R11, R6, R3, 0x1, P5 ;  /* 0x00000003060b7211 */ /* 0x000fe200028f0eff */
[C---:B------:R-:W-:Y:S01]  /*15080*/  VIADD R6, R9.reuse, UR4 ;  /* 0x0000000409067c36 */ /* 0x040fe20008000000 */
[----:B------:R-:W-:Y:S01]  /*15090*/  LEA R8, P5, R9, R2, 0x1 ;  /* 0x0000000209087211 */ /* 0x000fe200078a08ff */
[----:B------:R-:W-:-:S03]  /*150a0*/  ULDC UR4, c[0x0][0x248] ;  /* 0x0000920000047ab9 */ /* 0x000fc60000000800 */
[----:B------:R-:W-:Y:S02]  /*150b0*/  LEA.HI.X.SX32 R9, R9, R3, 0x1, P5 ;  /* 0x0000000309097211 */ /* 0x000fe400028f0eff */
[----:B0-----:R-:W-:Y:S02]  /*150c0*/  PRMT R5, R128, 0x7632, R5 ;  /* 0x0000763280057816 */ /* 0x001fe40000000005 */
[----:B------:R-:W-:-:S03]  /*150d0*/  LEA R4, P5, R6, R2, 0x1 ;  /* 0x0000000206047211 */ /* 0x000fc600078a08ff */
[----:B------:R0:W-:Y:S01]  /*150e0*/  @P6 STG.E.U16 desc[UR14][R10.64], R5 ;  /* 0x000000050a006986 */ /* 0x0001e2000c10150e */
[----:B------:R-:W-:Y:S01]  /*150f0*/  ISETP.LT.AND P6, PT, R12, UR5, !P0 ;  /* 0x000000050c007c0c */ /* 0x000fe2000c7c1270 */
[----:B------:R-:W-:Y:S01]  /*15100*/  VIADD R12, R7, 0xf7 ;  /* 0x000000f7070c7836 */ /* 0x000fe20000000000 */
[----:B------:R-:W-:Y:S01]  /*15110*/  ULDC UR5, c[0x0][0x22c] ;  /* 0x00008b0000057ab9 */ /* 0x000fe20000000800 */
[----:B------:R1:W-:Y:S03]  /*15120*/  @P3 STG.E.U16 desc[UR14][R8.64], R129 ;  /* 0x0000008108003986 */ /* 0x0003e6000c10150e */
[----:B------:R-:W-:Y:S01]  /*15130*/  ISETP.LT.AND P3, PT, R12, UR5, !P0 ;  /* 0x000000050c007c0c */ /* 0x000fe2000c761270 */
[----:B------:R-:W-:Y:S01]  /*15140*/  ULDC UR5, c[0x0][0x22c] ;  /* 0x00008b0000057ab9 */ /* 0x000fe20000000800 */
[----:B------:R-:W-:Y:S02]  /*15150*/  PRMT R12, R131, 0x7632, R12 ;  /* 0x00007632830c7816 */ /* 0x000fe4000000000c */
[C---:B0-----:R-:W-:Y:S01]  /*15160*/  LEA.HI.X.SX32 R5, R6.reuse, R3, 0x1, P5 ;  /* 0x0000000306057211 */ /* 0x041fe200028f0eff */
[----:B------:R-:W-:Y:S01]  /*15170*/  VIADD R6, R6, UR4 ;  /* 0x0000000406067c36 */ /* 0x000fe20008000000 */
[----:B------:R-:W-:Y:S01]  /*15180*/  ULDC UR4, c[0x0][0x248] ;  /* 0x0000920000047ab9 */ /* 0x000fe20000000800 */
[----:B------:R-:W-:Y:S01]  /*15190*/  VIADD R10, R7, 0xf8 ;  /* 0x000000f8070a7836 */ /* 0x000fe20000000000 */
[----:B-1----:R-:W-:Y:S01]  /*151a0*/  PRMT R9, R129, 0x7632, R9 ;  /* 0x0000763281097816 */ /* 0x002fe20000000009 */
[----:B------:R-:W-:Y:S01]  /*151b0*/  VIADD R11, R7, 0xfa ;  /* 0x000000fa070b7836 */ /* 0x000fe20000000000 */
[----:B------:R-:W-:-:S03]  /*151c0*/  LEA R8, P5, R6, R2, 0x1 ;  /* 0x0000000206087211 */ /* 0x000fc600078a08ff */
[----:B------:R0:W-:Y:S01]  /*151d0*/  @P2 STG.E.U16 desc[UR14][R4.64], R9 ;  /* 0x0000000904002986 */ /* 0x0001e2000c10150e */
[----:B------:R-:W-:Y:S01]  /*151e0*/  ISETP.LT.AND P2, PT, R10, UR5, !P0 ;  /* 0x000000050a007c0c */ /* 0x000fe2000c741270 */
[C---:B------:R-:W-:Y:S01]  /*151f0*/  VIADD R10, R6.reuse, UR4 ;  /* 0x00000004060a7c36 */ /* 0x040fe20008000000 */
[----:B------:R-:W-:Y:S01]  /*15200*/  ULDC UR4, c[0x0][0x22c] ;  /* 0x00008b0000047ab9 */ /* 0x000fe20000000800 */
[----:B------:R-:W-:Y:S01]  /*15210*/  ULDC UR5, c[0x0][0x22c] ;  /* 0x00008b0000057ab9 */ /* 0x000fe20000000800 */
[----:B0-----:R-:W-:Y:S01]  /*15220*/  LEA.HI.X.SX32 R9, R6, R3, 0x1, P5 ;  /* 0x0000000306097211 */ /* 0x001fe200028f0eff */
[----:B------:R-:W-:Y:S01]  /*15230*/  VIADD R6, R7, 0xf9 ;  /* 0x000000f907067836 */ /* 0x000fe20000000000 */
[----:B------:R-:W-:-:S03]  /*15240*/  LEA R4, P5, R10, R2, 0x1 ;  /* 0x000000020a047211 */ /* 0x000fc600078a08ff */
[----:B------:R0:W-:Y:S01]  /*15250*/  @P1 STG.E.U16 desc[UR14][R8.64], R130 ;  /* 0x0000008208001986 */ /* 0x0001e2000c10150e */
[----:B------:R-:W-:Y:S01]  /*15260*/  ISETP.LT.AND P1, PT, R6, UR4, !P0 ;  /* 0x0000000406007c0c */ /* 0x000fe2000c721270 */
[----:B------:R-:W-:Y:S01]  /*15270*/  ULDC UR4, c[0x0][0x248] ;  /* 0x0000920000047ab9 */ /* 0x000fe20000000800 */
[C---:B------:R-:W-:Y:S01]  /*15280*/  LEA.HI.X.SX32 R5, R10.reuse, R3, 0x1, P5 ;  /* 0x000000030a057211 */ /* 0x040fe200028f0eff */
[----:B------:R-:W-:Y:S01]  /*15290*/  VIADD R6, R10, UR4 ;  /* 0x000000040a067c36 */ /* 0x000fe20008000000 */
[----:B------:R-:W-:Y:S02]  /*152a0*/  ULDC UR4, c[0x0][0x22c] ;  /* 0x00008b0000047ab9 */ /* 0x000fe40000000800 */
[----:B------:R-:W-:Y:S01]  /*152b0*/  ISETP.LT.AND P5, PT, R11, UR4, !P0 ;  /* 0x000000040b007c0c */ /* 0x000fe2000c7a1270 */
[----:B------:R-:W-:Y:S01]  /*152c0*/  ULDC UR4, c[0x0][0x248] ;  /* 0x0000920000047ab9 */ /* 0x000fe20000000800 */
[----:B0-----:R-:W-:-:S05]  /*152d0*/  PRMT R9, R130, 0x7632, R9 ;  /* 0x0000763282097816 */ /* 0x001fca0000000009 */
[----:B------:R0:W-:Y:S01]  /*152e0*/  @P4 STG.E.U16 desc[UR14][R4.64], R9 ;  /* 0x0000000904004986 */ /* 0x0001e2000c10150e */
[----:B------:R-:W-:-:S04]  /*152f0*/  LEA R10, P4, R6, R2, 0x1 ;  /* 0x00000002060a7211 */ /* 0x000fc800078808ff */
[CC--:B------:R-:W-:Y:S01]  /*15300*/  LEA.HI.X.SX32 R11, R6.reuse, R3.reuse, 0x1, P4 ;  /* 0x00000003060b7211 */ /* 0x0c0fe200020f0eff */
[----:B------:R-:W-:Y:S01]  /*15310*/  VIADD R6, R6, UR4 ;  /* 0x0000000406067c36 */ /* 0x000fe20008000000 */
[----:B------:R-:W-:Y:S01]  /*15320*/  ULDC UR4, c[0x0][0x248] ;  /* 0x0000920000047ab9 */ /* 0x000fe20000000800 */
[----:B------:R-:W-:Y:S01]  /*15330*/  ISETP.LT.AND P4, PT, R0, UR5, !P0 ;  /* 0x0000000500007c0c */ /* 0x000fe2000c781270 */
[----:B------:R-:W-:Y:S01]  /*15340*/  ULDC UR5, c[0x0][0x248] ;  /* 0x0000920000057ab9 */ /* 0x000fe20000000800 */
[----:B------:R1:W-:Y:S01]  /*15350*/  @P6 STG.E.U16 desc[UR14][R10.64], R131 ;  /* 0x000000830a006986 */ /* 0x0003e2000c10150e */
[C---:B------:R-:W-:Y:S01]  /*15360*/  VIADD R0, R6.reuse, UR4 ;  /* 0x0000000406007c36 */ /* 0x040fe20008000000 */
[CC--:B0-----:R-:W-:Y:S01]  /*15370*/  LEA R4, P6, R6.reuse, R2.reuse, 0x1 ;  /* 0x0000000206047211 */ /* 0x0c1fe200078c08ff */
[----:B------:R-:W-:Y:S01]  /*15380*/  VIADD R9, R7, 0xfc ;  /* 0x000000fc07097836 */ /* 0x000fe20000000000 */
[----:B------:R-:W-:Y:S02]  /*15390*/  ULDC UR4, c[0x0][0x22c] ;  /* 0x00008b0000047ab9 */ /* 0x000fe40000000800 */
[----:B------:R-:W-:Y:S01]  /*153a0*/  LEA.HI.X.SX32 R5, R6, R3, 0x1, P6 ;  /* 0x0000000306057211 */ /* 0x000fe200030f0eff */
[C---:B------:R-:W-:Y:S01]  /*153b0*/  VIADD R6, R0.reuse, UR5 ;  /* 0x0000000500067c36 */ /* 0x040fe20008000000 */
[----:B------:R-:W-:Y:S01]  /*153c0*/  LEA R8, P6, R0, R2, 0x1 ;  /* 0x0000000200087211 */ /* 0x000fe200078c08ff */
[----:B------:R-:W-:-:S02]  /*153d0*/  ULDC UR5, c[0x0][0x248] ;  /* 0x0000920000057ab9 */ /* 0x000fc40000000800 */
[----:B------:R0:W-:Y:S01]  /*153e0*/  @P3 STG.E.U16 desc[UR14][R4.64], R12 ;  /* 0x0000000c04003986 */ /* 0x0001e2000c10150e */
[----:B------:R-:W-:Y:S01]  /*153f0*/  ISETP.LT.AND P3, PT, R9, UR4, !P0 ;  /* 0x0000000409007c0c */ /* 0x000fe2000c761270 */
[----:B------:R-:W-:Y:S01]  /*15400*/  ULDC UR4, c[0x0][0x22c] ;  /* 0x00008b0000047ab9 */ /* 0x000fe20000000800 */
[----:B------:R-:W-:Y:S01]  /*15410*/  LEA.HI.X.SX32 R9, R0, R3, 0x1, P6 ;  /* 0x0000000300097211 */ /* 0x000fe200030f0eff */
[----:B------:R-:W-:Y:S01]  /*15420*/  VIADD R0, R7, 0xfd ;  /* 0x000000fd07007836 */ /* 0x000fe20000000000 */
[----:B-1----:R-:W-:-:S03]  /*15430*/  LEA R10, P6, R6, R2, 0x1 ;  /* 0x00000002060a7211 */ /* 0x002fc600078c08ff */
[----:B----4-:R1:W-:Y:S01]  /*15440*/  @P2 STG.E.U16 desc[UR14][R8.64], R16 ;  /* 0x0000001008002986 */ /* 0x0103e2000c10150e */
[----:B------:R-:W-:Y:S01]  /*15450*/  ISETP.LT.AND P2, PT, R0, UR4, !P0 ;  /* 0x0000000400007c0c */ /* 0x000fe2000c741270 */
[----:B------:R-:W-:Y:S01]  /*15460*/  ULDC UR4, c[0x0][0x248] ;  /* 0x0000920000047ab9 */ /* 0x000fe20000000800 */
[C---:B------:R-:W-:Y:S01]  /*15470*/  LEA.HI.X.SX32 R11, R6.reuse, R3, 0x1, P6 ;  /* 0x00000003060b7211 */ /* 0x040fe200030f0eff */
[----:B------:R-:W-:Y:S01]  /*15480*/  VIADD R6, R6, UR4 ;  /* 0x0000000406067c36 */ /* 0x000fe20008000000 */
[----:B------:R-:W-:Y:S01]  /*15490*/  ULDC UR4, c[0x0][0x248] ;  /* 0x0000920000047ab9 */ /* 0x000fe20000000800 */
[----:B0-----:R-:W-:Y:S02]  /*154a0*/  PRMT R5, R16, 0x7632, R5 ;  /* 0x0000763210057816 */ /* 0x001fe40000000005 */
[----:B------:R-:W-:Y:S01]  /*154b0*/  VIADD R0, R6, UR4 ;  /* 0x0000000406007c36 */ /* 0x000fe20008000000 */
[----:B------:R-:W-:Y:S02]  /*154c0*/  ULDC UR4, c[0x0][0x248] ;  /* 0x0000920000047ab9 */ /* 0x000fe40000000800 */
[----:B------:R0:W-:Y:S01]  /*154d0*/  @P1 STG.E.U16 desc[UR14][R10.64], R5 ;  /* 0x000000050a001986 */ /* 0x0001e2000c10150e */
[----:B-1----:R-:W-:Y:S01]  /*154e0*/  VIADD R9, R0, UR5 ;  /* 0x0000000500097c36 */ /* 0x002fe20008000000 */
[----:B------:R-:W-:-:S04]  /*154f0*/  LEA R4, P1, R6, R2, 0x1 ;  /* 0x0000000206047211 */ /* 0x000fc800078208ff */
[CC--:B------:R-:W-:Y:S01]  /*15500*/  LEA R8, P6, R9.reuse, R2.reuse, 0x1 ;  /* 0x0000000209087211 */ /* 0x0c0fe200078c08ff */
[----:B0-----:R-:W-:Y:S01]  /*15510*/  VIADD R11, R9, UR4 ;  /* 0x00000004090b7c36 */ /* 0x001fe20008000000 */
[-C--:B------:R-:W-:Y:S01]  /*15520*/  LEA.HI.X.SX32 R5, R6, R3.reuse, 0x1, P1 ;  /* 0x0000000306057211 */ /* 0x080fe200008f0eff */
[----:B------:R-:W-:Y:S01]  /*15530*/  ULDC UR4, c[0x0][0x248] ;  /* 0x0000920000047ab9 */ /* 0x000fe20000000800 */
[CC--:B------:R-:W-:Y:S01]  /*15540*/  LEA R6, P1, R0.reuse, R2.reuse, 0x1 ;  /* 0x0000000200067211 */ /* 0x0c0fe200078208ff */
[----:B------:R-:W-:Y:S01]  /*15550*/  VIADD R13, R11, UR6 ;  /* 0x000000060b0d7c36 */ /* 0x000fe20008000000 */
[-C--:B------:R-:W-:Y:S01]  /*15560*/  LEA.HI.X.SX32 R9, R9, R3.reuse, 0x1, P6 ;  /* 0x0000000309097211 */ /* 0x080fe200030f0eff */
[----:B------:R0:W-:Y:S01]  /*15570*/  @P5 STG.E.U16 desc[UR14][R4.64], R17 ;  /* 0x0000001104005986 */ /* 0x0001e2000c10150e */
[----:B------:R-:W-:Y:S01]  /*15580*/  LEA.HI.X.SX32 R7, R0, R3, 0x1, P1 ;  /* 0x0000000300077211 */ /* 0x000fe200008f0eff */
[----:B------:R-:W-:Y:S01]  /*15590*/  VIADD R0, R13, UR4 ;  /* 0x000000040d007c36 */ /* 0x000fe20008000000 */
[-C--:B------:R-:W-:Y:S01]  /*155a0*/  LEA R10, P6, R11, R2.reuse, 0x1 ;  /* 0x000000020b0a7211 */ /* 0x080fe200078c08ff */
[----:B------:R-:W-:Y:S01]  /*155b0*/  ULDC UR4, c[0x0][0x22c] ;  /* 0x00008b0000047ab9 */ /* 0x000fe20000000800 */
[----:B------:R-:W-:-:S02]  /*155c0*/  LEA R12, P1, R13, R2, 0x1 ;  /* 0x000000020d0c7211 */ /* 0x000fc400078208ff */
[-C--:B------:R-:W-:Y:S02]  /*155d0*/  LEA.HI.X.SX32 R11, R11, R3.reuse, 0x1, P6 ;  /* 0x000000030b0b7211 */ /* 0x080fe400030f0eff */
[-C--:B------:R-:W-:Y:S02]  /*155e0*/  LEA.HI.X.SX32 R13, R13, R3.reuse, 0x1, P1 ;  /* 0x000000030d0d7211 */ /* 0x080fe400008f0eff */
[----:B------:R-:W-:Y:S02]  /*155f0*/  LEA R2, P6, R0, R2, 0x1 ;  /* 0x0000000200027211 */ /* 0x000fe400078c08ff */
[----:B------:R-:W-:Y:S02]  /*15600*/  ISETP.LT.AND P1, PT, R15, UR4, !P0 ;  /* 0x000000040f007c0c */ /* 0x000fe4000c721270 */
[----:B------:R-:W-:Y:S02]  /*15610*/  ISETP.LT.AND P0, PT, R14, UR7, !P0 ;  /* 0x000000070e007c0c */ /* 0x000fe4000c701270 */
[----:B------:R-:W-:-:S02]  /*15620*/  LEA.HI.X.SX32 R3, R0, R3, 0x1, P6 ;  /* 0x0000000300037211 */ /* 0x000fc400030f0eff */
[----:B------:R-:W-:Y:S02]  /*15630*/  PRMT R0, R17, 0x7632, R0 ;  /* 0x0000763211007816 */ /* 0x000fe40000000000 */
[----:B0-----:R-:W-:-:S03]  /*15640*/  PRMT R5, R18, 0x7632, R5 ;  /* 0x0000763212057816 */ /* 0x001fc60000000005 */
[----:B------:R0:W-:Y:S04]  /*15650*/  @P4 STG.E.U16 desc[UR14][R6.64], R0 ;  /* 0x0000000006004986 */ /* 0x0001e8000c10150e */
[----:B------:R0:W-:Y:S04]  /*15660*/  @P3 STG.E.U16 desc[UR14][R8.64], R18 ;  /* 0x0000001208003986 */ /* 0x0001e8000c10150e */
[----:B------:R0:W-:Y:S04]  /*15670*/  @P2 STG.E.U16 desc[UR14][R10.64], R5 ;  /* 0x000000050a002986 */ /* 0x0001e8000c10150e */
[----:B------:R0:W-:Y:S01]  /*15680*/  @P1 STG.E.U16 desc[UR14][R12.64], R19 ;  /* 0x000000130c001986 */ /* 0x0001e2000c10150e */
[----:B------:R-:W-:Y:S05]  /*15690*/  @!P0 EXIT ;  /* 0x000000000000894d */ /* 0x000fea0003800000 */
[----:B0-----:R-:W-:-:S05]  /*156a0*/  PRMT R19, R19, 0x7632, R19 ;  /* 0x0000763213137816 */ /* 0x001fca0000000013 */
[----:B------:R-:W-:Y:S01]  /*156b0*/  STG.E.U16 desc[UR14][R2.64], R19 ;  /* 0x0000001302007986 */ /* 0x000fe2000c10150e */
[----:B------:R-:W-:Y:S05]  /*156c0*/  EXIT ;  /* 0x000000000000794d */ /* 0x000fea0003800000 */
.L_x_2:
[----:B------:R-:W-:-:S00]  /*156d0*/  BRA `(.L_x_2) ;  /* 0xfffffffc00fc7947 */ /* 0x000fc0000383ffff */
[----:B------:R-:W-:-:S00]  /*156e0*/  NOP ;  /* 0x0000000000007918 */ /* 0x000fc00000000000 */
        /* <DEDUP_REMOVED lines=9> */
.L_x_3:


//--------------------- .nv.shared.matmul_kernel  --------------------------
	.section	.nv.shared.matmul_kernel,"aw",@nobits
	.sectionflags	@""
	.align	16
	.zero		1024


//--------------------- .nv.shared.reserved.0     --------------------------
	.section	.nv.shared.reserved.0,"aw",@nobits
	.weak		__nv_reservedSMEM_offset_0_alias
	.size		__nv_reservedSMEM_offset_0_alias, 0, 0
	.other		__nv_reservedSMEM_offset_0_alias,@"STO_CUDA_RESERVED_SHARED STV_DEFAULT"
__nv_reservedSMEM_offset_0_alias:
	.zero		0


//--------------------- .nv.constant0.matmul_kernel --------------------------
	.section	.nv.constant0.matmul_kernel,"a",@progbits
	.sectionflags	@""
	.align	4
.nv.constant0.matmul_kernel:
	.zero		608


//--------------------- SYMBOLS --------------------------

	.type		.nv.reservedSmem.offset0,@object
	.size		.nv.reservedSmem.offset0,0x4
